//
// Generated by NVIDIA NVVM Compiler
//
// Compiler Build ID: CL-36424714
// Cuda compilation tools, release 13.0, V13.0.88
// Based on NVVM 20.0.0
//

.version 9.0
.target sm_100
.address_size 64

	// .globl	_Z20multi_head_attentionPfS_S_S_S_S_
// _ZZ19flash_attn_kernel_1PfS_S_S_S_S_E8k_shared has been demoted
// _ZZ19flash_attn_kernel_1PfS_S_S_S_S_E8v_shared has been demoted
// _ZZ19flash_attn_kernel_1PfS_S_S_S_S_E8q_shared has been demoted
// _ZZ19flash_attn_kernel_1PfS_S_S_S_S_E8o_shared has been demoted
// _ZZ19flash_attn_kernel_1PfS_S_S_S_S_E8l_shared has been demoted
// _ZZ19flash_attn_kernel_1PfS_S_S_S_S_E8m_shared has been demoted

.visible .entry _Z20multi_head_attentionPfS_S_S_S_S_(
	.param .u64 .ptr .align 1 _Z20multi_head_attentionPfS_S_S_S_S__param_0,
	.param .u64 .ptr .align 1 _Z20multi_head_attentionPfS_S_S_S_S__param_1,
	.param .u64 .ptr .align 1 _Z20multi_head_attentionPfS_S_S_S_S__param_2,
	.param .u64 .ptr .align 1 _Z20multi_head_attentionPfS_S_S_S_S__param_3,
	.param .u64 .ptr .align 1 _Z20multi_head_attentionPfS_S_S_S_S__param_4,
	.param .u64 .ptr .align 1 _Z20multi_head_attentionPfS_S_S_S_S__param_5
)
{
	.reg .pred 	%p<24>;
	.reg .b32 	%r<107>;
	.reg .b32 	%f<247>;
	.reg .b64 	%rd<64>;

	ld.param.u64 	%rd24, [_Z20multi_head_attentionPfS_S_S_S_S__param_0];
	ld.param.u64 	%rd25, [_Z20multi_head_attentionPfS_S_S_S_S__param_1];
	ld.param.u64 	%rd26, [_Z20multi_head_attentionPfS_S_S_S_S__param_3];
	ld.param.u64 	%rd27, [_Z20multi_head_attentionPfS_S_S_S_S__param_4];
	ld.param.u64 	%rd23, [_Z20multi_head_attentionPfS_S_S_S_S__param_5];
	cvta.to.global.u64 	%rd28, %rd25;
	cvta.to.global.u64 	%rd29, %rd24;
	cvta.to.global.u64 	%rd30, %rd26;
	cvta.to.global.u64 	%rd1, %rd27;
	mov.u32 	%r20, %ctaid.y;
	shl.b32 	%r21, %r20, 19;
	mov.u32 	%r22, %ctaid.x;
	shl.b32 	%r23, %r22, 16;
	add.s32 	%r24, %r21, %r23;
	shl.b32 	%r25, %r20, 23;
	shl.b32 	%r26, %r22, 20;
	add.s32 	%r1, %r25, %r26;
	cvt.s64.s32 	%rd2, %r24;
	cvt.s64.s32 	%rd3, %r1;
	mul.wide.s32 	%rd31, %r1, 4;
	add.s64 	%rd4, %rd30, %rd31;
	mov.u32 	%r2, %tid.x;
	shl.b32 	%r3, %r2, 10;
	mul.wide.u32 	%rd32, %r2, 256;
	mul.wide.s32 	%rd33, %r24, 4;
	or.b64  	%rd34, %rd32, %rd33;
	add.s64 	%rd35, %rd34, %rd29;
	add.s64 	%rd5, %rd35, 16;
	add.s64 	%rd36, %rd33, %rd28;
	add.s64 	%rd6, %rd36, 16;
	mov.b32 	%r100, 0;
$L__BB0_1:
	mul.wide.u32 	%rd37, %r100, 256;
	add.s64 	%rd60, %rd6, %rd37;
	mov.b32 	%r101, 0;
	mov.f32 	%f244, 0f00000000;
	mov.u64 	%rd61, %rd5;
$L__BB0_2:
	ld.global.f32 	%f8, [%rd61+-16];
	ld.global.f32 	%f9, [%rd60+-16];
	fma.rn.f32 	%f10, %f8, %f9, %f244;
	ld.global.f32 	%f11, [%rd61+-12];
	ld.global.f32 	%f12, [%rd60+-12];
	fma.rn.f32 	%f13, %f11, %f12, %f10;
	ld.global.f32 	%f14, [%rd61+-8];
	ld.global.f32 	%f15, [%rd60+-8];
	fma.rn.f32 	%f16, %f14, %f15, %f13;
	ld.global.f32 	%f17, [%rd61+-4];
	ld.global.f32 	%f18, [%rd60+-4];
	fma.rn.f32 	%f19, %f17, %f18, %f16;
	ld.global.f32 	%f20, [%rd61];
	ld.global.f32 	%f21, [%rd60];
	fma.rn.f32 	%f22, %f20, %f21, %f19;
	ld.global.f32 	%f23, [%rd61+4];
	ld.global.f32 	%f24, [%rd60+4];
	fma.rn.f32 	%f25, %f23, %f24, %f22;
	ld.global.f32 	%f26, [%rd61+8];
	ld.global.f32 	%f27, [%rd60+8];
	fma.rn.f32 	%f28, %f26, %f27, %f25;
	ld.global.f32 	%f29, [%rd61+12];
	ld.global.f32 	%f30, [%rd60+12];
	fma.rn.f32 	%f244, %f29, %f30, %f28;
	add.s32 	%r101, %r101, 8;
	add.s64 	%rd61, %rd61, 32;
	add.s64 	%rd60, %rd60, 32;
	setp.ne.s32 	%p1, %r101, 64;
	@%p1 bra 	$L__BB0_2;
	mul.f32 	%f31, %f244, 0f3E000000;
	add.s32 	%r28, %r3, %r100;
	mul.wide.u32 	%rd38, %r28, 4;
	add.s64 	%rd39, %rd4, %rd38;
	st.global.f32 	[%rd39], %f31;
	add.s32 	%r100, %r100, 1;
	setp.ne.s32 	%p2, %r100, 1024;
	@%p2 bra 	$L__BB0_1;
	bar.sync 	0;
	mov.b32 	%r102, 0;
$L__BB0_5:
	setp.le.u32 	%p3, %r102, %r2;
	add.s32 	%r30, %r3, %r102;
	mul.wide.u32 	%rd40, %r30, 4;
	add.s64 	%rd12, %rd4, %rd40;
	@%p3 bra 	$L__BB0_7;
	mov.b32 	%r31, -8388608;
	st.global.u32 	[%rd12], %r31;
$L__BB0_7:
	setp.lt.u32 	%p4, %r102, %r2;
	@%p4 bra 	$L__BB0_9;
	mov.b32 	%r32, -8388608;
	st.global.u32 	[%rd12+4], %r32;
$L__BB0_9:
	add.s32 	%r33, %r102, 2;
	setp.le.u32 	%p5, %r33, %r2;
	@%p5 bra 	$L__BB0_11;
	mov.b32 	%r34, -8388608;
	st.global.u32 	[%rd12+8], %r34;
$L__BB0_11:
	add.s32 	%r35, %r102, 3;
	setp.le.u32 	%p6, %r35, %r2;
	@%p6 bra 	$L__BB0_13;
	mov.b32 	%r36, -8388608;
	st.global.u32 	[%rd12+12], %r36;
$L__BB0_13:
	add.s32 	%r37, %r102, 4;
	setp.le.u32 	%p7, %r37, %r2;
	@%p7 bra 	$L__BB0_15;
	mov.b32 	%r38, -8388608;
	st.global.u32 	[%rd12+16], %r38;
$L__BB0_15:
	add.s32 	%r39, %r102, 5;
	setp.le.u32 	%p8, %r39, %r2;
	@%p8 bra 	$L__BB0_17;
	mov.b32 	%r40, -8388608;
	st.global.u32 	[%rd12+20], %r40;
$L__BB0_17:
	add.s32 	%r41, %r102, 6;
	setp.le.u32 	%p9, %r41, %r2;
	@%p9 bra 	$L__BB0_19;
	mov.b32 	%r42, -8388608;
	st.global.u32 	[%rd12+24], %r42;
$L__BB0_19:
	add.s32 	%r43, %r102, 7;
	setp.le.u32 	%p10, %r43, %r2;
	@%p10 bra 	$L__BB0_21;
	mov.b32 	%r44, -8388608;
	st.global.u32 	[%rd12+28], %r44;
$L__BB0_21:
	add.s32 	%r45, %r102, 8;
	setp.le.u32 	%p11, %r45, %r2;
	@%p11 bra 	$L__BB0_23;
	mov.b32 	%r46, -8388608;
	st.global.u32 	[%rd12+32], %r46;
$L__BB0_23:
	add.s32 	%r47, %r102, 9;
	setp.le.u32 	%p12, %r47, %r2;
	@%p12 bra 	$L__BB0_25;
	mov.b32 	%r48, -8388608;
	st.global.u32 	[%rd12+36], %r48;
$L__BB0_25:
	add.s32 	%r49, %r102, 10;
	setp.le.u32 	%p13, %r49, %r2;
	@%p13 bra 	$L__BB0_27;
	mov.b32 	%r50, -8388608;
	st.global.u32 	[%rd12+40], %r50;
$L__BB0_27:
	add.s32 	%r51, %r102, 11;
	setp.le.u32 	%p14, %r51, %r2;
	@%p14 bra 	$L__BB0_29;
	mov.b32 	%r52, -8388608;
	st.global.u32 	[%rd12+44], %r52;
$L__BB0_29:
	add.s32 	%r53, %r102, 12;
	setp.le.u32 	%p15, %r53, %r2;
	@%p15 bra 	$L__BB0_31;
	mov.b32 	%r54, -8388608;
	st.global.u32 	[%rd12+48], %r54;
$L__BB0_31:
	add.s32 	%r55, %r102, 13;
	setp.le.u32 	%p16, %r55, %r2;
	@%p16 bra 	$L__BB0_33;
	mov.b32 	%r56, -8388608;
	st.global.u32 	[%rd12+52], %r56;
$L__BB0_33:
	add.s32 	%r57, %r102, 14;
	setp.le.u32 	%p17, %r57, %r2;
	@%p17 bra 	$L__BB0_35;
	mov.b32 	%r58, -8388608;
	st.global.u32 	[%rd12+56], %r58;
$L__BB0_35:
	add.s32 	%r59, %r102, 15;
	setp.le.u32 	%p18, %r59, %r2;
	@%p18 bra 	$L__BB0_37;
	mov.b32 	%r60, -8388608;
	st.global.u32 	[%rd12+60], %r60;
$L__BB0_37:
	add.s32 	%r102, %r102, 16;
	setp.ne.s32 	%p19, %r102, 1024;
	@%p19 bra 	$L__BB0_5;
	mov.b32 	%r103, 0;
	mov.f32 	%f245, 0f00000000;
$L__BB0_39:
	add.s32 	%r62, %r3, %r103;
	mul.wide.u32 	%rd41, %r62, 4;
	add.s64 	%rd42, %rd4, %rd41;
	ld.global.f32 	%f33, [%rd42];
	fma.rn.f32 	%f34, %f33, 0f3BBB989D, 0f3F000000;
	cvt.sat.f32.f32 	%f35, %f34;
	mov.f32 	%f36, 0f4B400001;
	mov.f32 	%f37, 0f437C0000;
	fma.rm.f32 	%f38, %f35, %f37, %f36;
	add.f32 	%f39, %f38, 0fCB40007F;
	neg.f32 	%f40, %f39;
	fma.rn.f32 	%f41, %f33, 0f3FB8AA3B, %f40;
	fma.rn.f32 	%f42, %f33, 0f32A57060, %f41;
	mov.b32 	%r63, %f38;
	shl.b32 	%r64, %r63, 23;
	mov.b32 	%f43, %r64;
	ex2.approx.ftz.f32 	%f44, %f42;
	fma.rn.f32 	%f45, %f44, %f43, %f245;
	ld.global.f32 	%f46, [%rd42+4];
	fma.rn.f32 	%f47, %f46, 0f3BBB989D, 0f3F000000;
	cvt.sat.f32.f32 	%f48, %f47;
	fma.rm.f32 	%f49, %f48, %f37, %f36;
	add.f32 	%f50, %f49, 0fCB40007F;
	neg.f32 	%f51, %f50;
	fma.rn.f32 	%f52, %f46, 0f3FB8AA3B, %f51;
	fma.rn.f32 	%f53, %f46, 0f32A57060, %f52;
	mov.b32 	%r65, %f49;
	shl.b32 	%r66, %r65, 23;
	mov.b32 	%f54, %r66;
	ex2.approx.ftz.f32 	%f55, %f53;
	fma.rn.f32 	%f56, %f55, %f54, %f45;
	ld.global.f32 	%f57, [%rd42+8];
	fma.rn.f32 	%f58, %f57, 0f3BBB989D, 0f3F000000;
	cvt.sat.f32.f32 	%f59, %f58;
	fma.rm.f32 	%f60, %f59, %f37, %f36;
	add.f32 	%f61, %f60, 0fCB40007F;
	neg.f32 	%f62, %f61;
	fma.rn.f32 	%f63, %f57, 0f3FB8AA3B, %f62;
	fma.rn.f32 	%f64, %f57, 0f32A57060, %f63;
	mov.b32 	%r67, %f60;
	shl.b32 	%r68, %r67, 23;
	mov.b32 	%f65, %r68;
	ex2.approx.ftz.f32 	%f66, %f64;
	fma.rn.f32 	%f67, %f66, %f65, %f56;
	ld.global.f32 	%f68, [%rd42+12];
	fma.rn.f32 	%f69, %f68, 0f3BBB989D, 0f3F000000;
	cvt.sat.f32.f32 	%f70, %f69;
	fma.rm.f32 	%f71, %f70, %f37, %f36;
	add.f32 	%f72, %f71, 0fCB40007F;
	neg.f32 	%f73, %f72;
	fma.rn.f32 	%f74, %f68, 0f3FB8AA3B, %f73;
	fma.rn.f32 	%f75, %f68, 0f32A57060, %f74;
	mov.b32 	%r69, %f71;
	shl.b32 	%r70, %r69, 23;
	mov.b32 	%f76, %r70;
	ex2.approx.ftz.f32 	%f77, %f75;
	fma.rn.f32 	%f78, %f77, %f76, %f67;
	ld.global.f32 	%f79, [%rd42+16];
	fma.rn.f32 	%f80, %f79, 0f3BBB989D, 0f3F000000;
	cvt.sat.f32.f32 	%f81, %f80;
	fma.rm.f32 	%f82, %f81, %f37, %f36;
	add.f32 	%f83, %f82, 0fCB40007F;
	neg.f32 	%f84, %f83;
	fma.rn.f32 	%f85, %f79, 0f3FB8AA3B, %f84;
	fma.rn.f32 	%f86, %f79, 0f32A57060, %f85;
	mov.b32 	%r71, %f82;
	shl.b32 	%r72, %r71, 23;
	mov.b32 	%f87, %r72;
	ex2.approx.ftz.f32 	%f88, %f86;
	fma.rn.f32 	%f89, %f88, %f87, %f78;
	ld.global.f32 	%f90, [%rd42+20];
	fma.rn.f32 	%f91, %f90, 0f3BBB989D, 0f3F000000;
	cvt.sat.f32.f32 	%f92, %f91;
	fma.rm.f32 	%f93, %f92, %f37, %f36;
	add.f32 	%f94, %f93, 0fCB40007F;
	neg.f32 	%f95, %f94;
	fma.rn.f32 	%f96, %f90, 0f3FB8AA3B, %f95;
	fma.rn.f32 	%f97, %f90, 0f32A57060, %f96;
	mov.b32 	%r73, %f93;
	shl.b32 	%r74, %r73, 23;
	mov.b32 	%f98, %r74;
	ex2.approx.ftz.f32 	%f99, %f97;
	fma.rn.f32 	%f100, %f99, %f98, %f89;
	ld.global.f32 	%f101, [%rd42+24];
	fma.rn.f32 	%f102, %f101, 0f3BBB989D, 0f3F000000;
	cvt.sat.f32.f32 	%f103, %f102;
	fma.rm.f32 	%f104, %f103, %f37, %f36;
	add.f32 	%f105, %f104, 0fCB40007F;
	neg.f32 	%f106, %f105;
	fma.rn.f32 	%f107, %f101, 0f3FB8AA3B, %f106;
	fma.rn.f32 	%f108, %f101, 0f32A57060, %f107;
	mov.b32 	%r75, %f104;
	shl.b32 	%r76, %r75, 23;
	mov.b32 	%f109, %r76;
	ex2.approx.ftz.f32 	%f110, %f108;
	fma.rn.f32 	%f111, %f110, %f109, %f100;
	ld.global.f32 	%f112, [%rd42+28];
	fma.rn.f32 	%f113, %f112, 0f3BBB989D, 0f3F000000;
	cvt.sat.f32.f32 	%f114, %f113;
	fma.rm.f32 	%f115, %f114, %f37, %f36;
	add.f32 	%f116, %f115, 0fCB40007F;
	neg.f32 	%f117, %f116;
	fma.rn.f32 	%f118, %f112, 0f3FB8AA3B, %f117;
	fma.rn.f32 	%f119, %f112, 0f32A57060, %f118;
	mov.b32 	%r77, %f115;
	shl.b32 	%r78, %r77, 23;
	mov.b32 	%f120, %r78;
	ex2.approx.ftz.f32 	%f121, %f119;
	fma.rn.f32 	%f245, %f121, %f120, %f111;
	add.s32 	%r103, %r103, 8;
	setp.ne.s32 	%p20, %r103, 1024;
	@%p20 bra 	$L__BB0_39;
	bar.sync 	0;
	shl.b64 	%rd43, %rd3, 2;
	add.s64 	%rd13, %rd1, %rd43;
	mov.b32 	%r104, 0;
$L__BB0_41:
	add.s32 	%r80, %r3, %r104;
	mul.wide.u32 	%rd44, %r80, 4;
	add.s64 	%rd45, %rd4, %rd44;
	ld.global.f32 	%f122, [%rd45];
	fma.rn.f32 	%f123, %f122, 0f3BBB989D, 0f3F000000;
	cvt.sat.f32.f32 	%f124, %f123;
	mov.f32 	%f125, 0f4B400001;
	mov.f32 	%f126, 0f437C0000;
	fma.rm.f32 	%f127, %f124, %f126, %f125;
	add.f32 	%f128, %f127, 0fCB40007F;
	neg.f32 	%f129, %f128;
	fma.rn.f32 	%f130, %f122, 0f3FB8AA3B, %f129;
	fma.rn.f32 	%f131, %f122, 0f32A57060, %f130;
	mov.b32 	%r81, %f127;
	shl.b32 	%r82, %r81, 23;
	mov.b32 	%f132, %r82;
	ex2.approx.ftz.f32 	%f133, %f131;
	mul.f32 	%f134, %f133, %f132;
	div.rn.f32 	%f135, %f134, %f245;
	add.s64 	%rd46, %rd13, %rd44;
	st.global.f32 	[%rd46], %f135;
	ld.global.f32 	%f136, [%rd45+4];
	fma.rn.f32 	%f137, %f136, 0f3BBB989D, 0f3F000000;
	cvt.sat.f32.f32 	%f138, %f137;
	fma.rm.f32 	%f139, %f138, %f126, %f125;
	add.f32 	%f140, %f139, 0fCB40007F;
	neg.f32 	%f141, %f140;
	fma.rn.f32 	%f142, %f136, 0f3FB8AA3B, %f141;
	fma.rn.f32 	%f143, %f136, 0f32A57060, %f142;
	mov.b32 	%r83, %f139;
	shl.b32 	%r84, %r83, 23;
	mov.b32 	%f144, %r84;
	ex2.approx.ftz.f32 	%f145, %f143;
	mul.f32 	%f146, %f145, %f144;
	div.rn.f32 	%f147, %f146, %f245;
	st.global.f32 	[%rd46+4], %f147;
	ld.global.f32 	%f148, [%rd45+8];
	fma.rn.f32 	%f149, %f148, 0f3BBB989D, 0f3F000000;
	cvt.sat.f32.f32 	%f150, %f149;
	fma.rm.f32 	%f151, %f150, %f126, %f125;
	add.f32 	%f152, %f151, 0fCB40007F;
	neg.f32 	%f153, %f152;
	fma.rn.f32 	%f154, %f148, 0f3FB8AA3B, %f153;
	fma.rn.f32 	%f155, %f148, 0f32A57060, %f154;
	mov.b32 	%r85, %f151;
	shl.b32 	%r86, %r85, 23;
	mov.b32 	%f156, %r86;
	ex2.approx.ftz.f32 	%f157, %f155;
	mul.f32 	%f158, %f157, %f156;
	div.rn.f32 	%f159, %f158, %f245;
	st.global.f32 	[%rd46+8], %f159;
	ld.global.f32 	%f160, [%rd45+12];
	fma.rn.f32 	%f161, %f160, 0f3BBB989D, 0f3F000000;
	cvt.sat.f32.f32 	%f162, %f161;
	fma.rm.f32 	%f163, %f162, %f126, %f125;
	add.f32 	%f164, %f163, 0fCB40007F;
	neg.f32 	%f165, %f164;
	fma.rn.f32 	%f166, %f160, 0f3FB8AA3B, %f165;
	fma.rn.f32 	%f167, %f160, 0f32A57060, %f166;
	mov.b32 	%r87, %f163;
	shl.b32 	%r88, %r87, 23;
	mov.b32 	%f168, %r88;
	ex2.approx.ftz.f32 	%f169, %f167;
	mul.f32 	%f170, %f169, %f168;
	div.rn.f32 	%f171, %f170, %f245;
	st.global.f32 	[%rd46+12], %f171;
	ld.global.f32 	%f172, [%rd45+16];
	fma.rn.f32 	%f173, %f172, 0f3BBB989D, 0f3F000000;
	cvt.sat.f32.f32 	%f174, %f173;
	fma.rm.f32 	%f175, %f174, %f126, %f125;
	add.f32 	%f176, %f175, 0fCB40007F;
	neg.f32 	%f177, %f176;
	fma.rn.f32 	%f178, %f172, 0f3FB8AA3B, %f177;
	fma.rn.f32 	%f179, %f172, 0f32A57060, %f178;
	mov.b32 	%r89, %f175;
	shl.b32 	%r90, %r89, 23;
	mov.b32 	%f180, %r90;
	ex2.approx.ftz.f32 	%f181, %f179;
	mul.f32 	%f182, %f181, %f180;
	div.rn.f32 	%f183, %f182, %f245;
	st.global.f32 	[%rd46+16], %f183;
	ld.global.f32 	%f184, [%rd45+20];
	fma.rn.f32 	%f185, %f184, 0f3BBB989D, 0f3F000000;
	cvt.sat.f32.f32 	%f186, %f185;
	fma.rm.f32 	%f187, %f186, %f126, %f125;
	add.f32 	%f188, %f187, 0fCB40007F;
	neg.f32 	%f189, %f188;
	fma.rn.f32 	%f190, %f184, 0f3FB8AA3B, %f189;
	fma.rn.f32 	%f191, %f184, 0f32A57060, %f190;
	mov.b32 	%r91, %f187;
	shl.b32 	%r92, %r91, 23;
	mov.b32 	%f192, %r92;
	ex2.approx.ftz.f32 	%f193, %f191;
	mul.f32 	%f194, %f193, %f192;
	div.rn.f32 	%f195, %f194, %f245;
	st.global.f32 	[%rd46+20], %f195;
	ld.global.f32 	%f196, [%rd45+24];
	fma.rn.f32 	%f197, %f196, 0f3BBB989D, 0f3F000000;
	cvt.sat.f32.f32 	%f198, %f197;
	fma.rm.f32 	%f199, %f198, %f126, %f125;
	add.f32 	%f200, %f199, 0fCB40007F;
	neg.f32 	%f201, %f200;
	fma.rn.f32 	%f202, %f196, 0f3FB8AA3B, %f201;
	fma.rn.f32 	%f203, %f196, 0f32A57060, %f202;
	mov.b32 	%r93, %f199;
	shl.b32 	%r94, %r93, 23;
	mov.b32 	%f204, %r94;
	ex2.approx.ftz.f32 	%f205, %f203;
	mul.f32 	%f206, %f205, %f204;
	div.rn.f32 	%f207, %f206, %f245;
	st.global.f32 	[%rd46+24], %f207;
	ld.global.f32 	%f208, [%rd45+28];
	fma.rn.f32 	%f209, %f208, 0f3BBB989D, 0f3F000000;
	cvt.sat.f32.f32 	%f210, %f209;
	fma.rm.f32 	%f211, %f210, %f126, %f125;
	add.f32 	%f212, %f211, 0fCB40007F;
	neg.f32 	%f213, %f212;
	fma.rn.f32 	%f214, %f208, 0f3FB8AA3B, %f213;
	fma.rn.f32 	%f215, %f208, 0f32A57060, %f214;
	mov.b32 	%r95, %f211;
	shl.b32 	%r96, %r95, 23;
	mov.b32 	%f216, %r96;
	ex2.approx.ftz.f32 	%f217, %f215;
	mul.f32 	%f218, %f217, %f216;
	div.rn.f32 	%f219, %f218, %f245;
	st.global.f32 	[%rd46+28], %f219;
	add.s32 	%r104, %r104, 8;
	setp.ne.s32 	%p21, %r104, 1024;
	@%p21 bra 	$L__BB0_41;
	ld.param.u64 	%rd59, [_Z20multi_head_attentionPfS_S_S_S_S__param_2];
	bar.sync 	0;
	mul.wide.u32 	%rd47, %r2, 4096;
	add.s64 	%rd49, %rd47, %rd31;
	add.s64 	%rd50, %rd49, %rd1;
	add.s64 	%rd14, %rd50, 16;
	cvta.to.global.u64 	%rd51, %rd59;
	add.s64 	%rd15, %rd51, 1024;
	shl.b32 	%r14, %r2, 6;
	cvta.to.global.u64 	%rd16, %rd23;
	mov.b32 	%r105, 0;
$L__BB0_43:
	cvt.u64.u32 	%rd52, %r105;
	add.s64 	%rd53, %rd2, %rd52;
	shl.b64 	%rd54, %rd53, 2;
	add.s64 	%rd62, %rd15, %rd54;
	mov.f32 	%f246, 0f00000000;
	mov.b32 	%r106, 0;
	mov.u64 	%rd63, %rd14;
$L__BB0_44:
	ld.global.f32 	%f221, [%rd63+-16];
	ld.global.f32 	%f222, [%rd62+-1024];
	fma.rn.f32 	%f223, %f221, %f222, %f246;
	ld.global.f32 	%f224, [%rd63+-12];
	ld.global.f32 	%f225, [%rd62+-768];
	fma.rn.f32 	%f226, %f224, %f225, %f223;
	ld.global.f32 	%f227, [%rd63+-8];
	ld.global.f32 	%f228, [%rd62+-512];
	fma.rn.f32 	%f229, %f227, %f228, %f226;
	ld.global.f32 	%f230, [%rd63+-4];
	ld.global.f32 	%f231, [%rd62+-256];
	fma.rn.f32 	%f232, %f230, %f231, %f229;
	ld.global.f32 	%f233, [%rd63];
	ld.global.f32 	%f234, [%rd62];
	fma.rn.f32 	%f235, %f233, %f234, %f232;
	ld.global.f32 	%f236, [%rd63+4];
	ld.global.f32 	%f237, [%rd62+256];
	fma.rn.f32 	%f238, %f236, %f237, %f235;
	ld.global.f32 	%f239, [%rd63+8];
	ld.global.f32 	%f240, [%rd62+512];
	fma.rn.f32 	%f241, %f239, %f240, %f238;
	ld.global.f32 	%f242, [%rd63+12];
	ld.global.f32 	%f243, [%rd62+768];
	fma.rn.f32 	%f246, %f242, %f243, %f241;
	add.s32 	%r106, %r106, 8;
	add.s64 	%rd63, %rd63, 32;
	add.s64 	%rd62, %rd62, 2048;
	setp.ne.s32 	%p22, %r106, 1024;
	@%p22 bra 	$L__BB0_44;
	add.s32 	%r99, %r14, %r105;
	cvt.u64.u32 	%rd55, %r99;
	add.s64 	%rd56, %rd55, %rd2;
	shl.b64 	%rd57, %rd56, 2;
	add.s64 	%rd58, %rd16, %rd57;
	st.global.f32 	[%rd58], %f246;
	add.s32 	%r105, %r105, 1;
	setp.ne.s32 	%p23, %r105, 64;
	@%p23 bra 	$L__BB0_43;
	ret;

}
	// .globl	_Z19flash_attn_kernel_1PfS_S_S_S_S_
.visible .entry _Z19flash_attn_kernel_1PfS_S_S_S_S_(
	.param .u64 .ptr .align 1 _Z19flash_attn_kernel_1PfS_S_S_S_S__param_0,
	.param .u64 .ptr .align 1 _Z19flash_attn_kernel_1PfS_S_S_S_S__param_1,
	.param .u64 .ptr .align 1 _Z19flash_attn_kernel_1PfS_S_S_S_S__param_2,
	.param .u64 .ptr .align 1 _Z19flash_attn_kernel_1PfS_S_S_S_S__param_3,
	.param .u64 .ptr .align 1 _Z19flash_attn_kernel_1PfS_S_S_S_S__param_4,
	.param .u64 .ptr .align 1 _Z19flash_attn_kernel_1PfS_S_S_S_S__param_5
)
{
	.local .align 16 .b8 	__local_depot1[128];
	.reg .b64 	%SP;
	.reg .b64 	%SPL;
	.reg .pred 	%p<53>;
	.reg .b32 	%r<146>;
	.reg .b32 	%f<824>;
	.reg .b64 	%rd<70>;
	// demoted variable
	.shared .align 4 .b8 _ZZ19flash_attn_kernel_1PfS_S_S_S_S_E8k_shared[8192];
	// demoted variable
	.shared .align 4 .b8 _ZZ19flash_attn_kernel_1PfS_S_S_S_S_E8v_shared[8192];
	// demoted variable
	.shared .align 4 .b8 _ZZ19flash_attn_kernel_1PfS_S_S_S_S_E8q_shared[8192];
	// demoted variable
	.shared .align 4 .b8 _ZZ19flash_attn_kernel_1PfS_S_S_S_S_E8o_shared[8192];
	// demoted variable
	.shared .align 4 .b8 _ZZ19flash_attn_kernel_1PfS_S_S_S_S_E8l_shared[128];
	// demoted variable
	.shared .align 4 .b8 _ZZ19flash_attn_kernel_1PfS_S_S_S_S_E8m_shared[128];
	mov.u64 	%SPL, __local_depot1;
	ld.param.u64 	%rd32, [_Z19flash_attn_kernel_1PfS_S_S_S_S__param_0];
	ld.param.u64 	%rd33, [_Z19flash_attn_kernel_1PfS_S_S_S_S__param_1];
	ld.param.u64 	%rd34, [_Z19flash_attn_kernel_1PfS_S_S_S_S__param_2];
	ld.param.u64 	%rd35, [_Z19flash_attn_kernel_1PfS_S_S_S_S__param_3];
	ld.param.u64 	%rd36, [_Z19flash_attn_kernel_1PfS_S_S_S_S__param_4];
	ld.param.u64 	%rd37, [_Z19flash_attn_kernel_1PfS_S_S_S_S__param_5];
	cvta.to.global.u64 	%rd38, %rd33;
	cvta.to.global.u64 	%rd39, %rd34;
	cvta.to.global.u64 	%rd40, %rd32;
	cvta.to.global.u64 	%rd41, %rd35;
	cvta.to.global.u64 	%rd42, %rd37;
	cvta.to.global.u64 	%rd43, %rd36;
	add.u64 	%rd1, %SPL, 0;
	mov.u32 	%r25, %ctaid.y;
	shl.b32 	%r26, %r25, 19;
	mov.u32 	%r27, %ctaid.x;
	shl.b32 	%r28, %r27, 16;
	add.s32 	%r29, %r26, %r28;
	shl.b32 	%r30, %r25, 13;
	shl.b32 	%r31, %r27, 10;
	add.s32 	%r32, %r30, %r31;
	mul.wide.s32 	%rd45, %r29, 4;
	add.s64 	%rd2, %rd40, %rd45;
	add.s64 	%rd58, %rd38, %rd45;
	add.s64 	%rd59, %rd39, %rd45;
	add.s64 	%rd5, %rd41, %rd45;
	mul.wide.s32 	%rd46, %r32, 4;
	add.s64 	%rd6, %rd43, %rd46;
	add.s64 	%rd7, %rd42, %rd46;
	mov.u32 	%r1, %tid.x;
	shl.b32 	%r2, %r1, 6;
	shl.b32 	%r33, %r1, 2;
	mov.u32 	%r34, _ZZ19flash_attn_kernel_1PfS_S_S_S_S_E8l_shared;
	add.s32 	%r3, %r34, %r33;
	mov.u32 	%r35, _ZZ19flash_attn_kernel_1PfS_S_S_S_S_E8m_shared;
	add.s32 	%r4, %r35, %r33;
	shl.b32 	%r36, %r1, 8;
	mov.u32 	%r37, _ZZ19flash_attn_kernel_1PfS_S_S_S_S_E8v_shared;
	add.s32 	%r5, %r37, %r36;
	mov.u32 	%r38, _ZZ19flash_attn_kernel_1PfS_S_S_S_S_E8k_shared;
	add.s32 	%r39, %r36, %r38;
	add.s32 	%r6, %r39, 16;
	mov.b32 	%r138, 0;
$L__BB1_1:
	mul.wide.u32 	%rd47, %r1, 256;
	or.b64  	%rd48, %rd47, 16;
	add.s64 	%rd61, %rd59, %rd48;
	add.s64 	%rd60, %rd58, %rd48;
	mov.b32 	%r140, 16;
	mov.u32 	%r139, %r6;
$L__BB1_2:
	setp.gt.u32 	%p6, %r1, 31;
	@%p6 bra 	$L__BB1_4;
	ld.global.f32 	%f140, [%rd61+-16];
	add.s32 	%r41, %r5, %r140;
	st.shared.f32 	[%r41+-16], %f140;
	ld.global.f32 	%f141, [%rd60+-16];
	st.shared.f32 	[%r139+-16], %f141;
	ld.global.f32 	%f142, [%rd61+-12];
	st.shared.f32 	[%r41+-12], %f142;
	ld.global.f32 	%f143, [%rd60+-12];
	st.shared.f32 	[%r139+-12], %f143;
	ld.global.f32 	%f144, [%rd61+-8];
	st.shared.f32 	[%r41+-8], %f144;
	ld.global.f32 	%f145, [%rd60+-8];
	st.shared.f32 	[%r139+-8], %f145;
	ld.global.f32 	%f146, [%rd61+-4];
	st.shared.f32 	[%r41+-4], %f146;
	ld.global.f32 	%f147, [%rd60+-4];
	st.shared.f32 	[%r139+-4], %f147;
	ld.global.f32 	%f148, [%rd61];
	st.shared.f32 	[%r41], %f148;
	ld.global.f32 	%f149, [%rd60];
	st.shared.f32 	[%r139], %f149;
	ld.global.f32 	%f150, [%rd61+4];
	st.shared.f32 	[%r41+4], %f150;
	ld.global.f32 	%f151, [%rd60+4];
	st.shared.f32 	[%r139+4], %f151;
	ld.global.f32 	%f152, [%rd61+8];
	st.shared.f32 	[%r41+8], %f152;
	ld.global.f32 	%f153, [%rd60+8];
	st.shared.f32 	[%r139+8], %f153;
	ld.global.f32 	%f154, [%rd61+12];
	st.shared.f32 	[%r41+12], %f154;
	ld.global.f32 	%f155, [%rd60+12];
	st.shared.f32 	[%r139+12], %f155;
$L__BB1_4:
	add.s32 	%r140, %r140, 32;
	add.s64 	%rd61, %rd61, 32;
	add.s64 	%rd60, %rd60, 32;
	add.s32 	%r139, %r139, 32;
	setp.ne.s32 	%p7, %r140, 272;
	@%p7 bra 	$L__BB1_2;
	bar.sync 	0;
	mov.b32 	%r141, 0;
	mov.u64 	%rd62, %rd2;
	mov.u64 	%rd63, %rd5;
	mov.u64 	%rd64, %rd6;
	mov.u64 	%rd65, %rd7;
$L__BB1_6:
	mov.b32 	%r142, 0;
$L__BB1_7:
	setp.gt.u32 	%p8, %r1, 31;
	@%p8 bra 	$L__BB1_9;
	add.s32 	%r44, %r142, %r2;
	mul.wide.u32 	%rd49, %r44, 4;
	add.s64 	%rd50, %rd62, %rd49;
	ld.global.f32 	%f156, [%rd50];
	shl.b32 	%r45, %r44, 2;
	mov.u32 	%r46, _ZZ19flash_attn_kernel_1PfS_S_S_S_S_E8q_shared;
	add.s32 	%r47, %r46, %r45;
	st.shared.f32 	[%r47], %f156;
	add.s64 	%rd51, %rd63, %rd49;
	ld.global.f32 	%f157, [%rd51];
	mov.u32 	%r48, _ZZ19flash_attn_kernel_1PfS_S_S_S_S_E8o_shared;
	add.s32 	%r49, %r48, %r45;
	st.shared.f32 	[%r49], %f157;
	ld.global.f32 	%f158, [%rd50+4];
	st.shared.f32 	[%r47+4], %f158;
	ld.global.f32 	%f159, [%rd51+4];
	st.shared.f32 	[%r49+4], %f159;
	ld.global.f32 	%f160, [%rd50+8];
	st.shared.f32 	[%r47+8], %f160;
	ld.global.f32 	%f161, [%rd51+8];
	st.shared.f32 	[%r49+8], %f161;
	ld.global.f32 	%f162, [%rd50+12];
	st.shared.f32 	[%r47+12], %f162;
	ld.global.f32 	%f163, [%rd51+12];
	st.shared.f32 	[%r49+12], %f163;
	ld.global.f32 	%f164, [%rd50+16];
	st.shared.f32 	[%r47+16], %f164;
	ld.global.f32 	%f165, [%rd51+16];
	st.shared.f32 	[%r49+16], %f165;
	ld.global.f32 	%f166, [%rd50+20];
	st.shared.f32 	[%r47+20], %f166;
	ld.global.f32 	%f167, [%rd51+20];
	st.shared.f32 	[%r49+20], %f167;
	ld.global.f32 	%f168, [%rd50+24];
	st.shared.f32 	[%r47+24], %f168;
	ld.global.f32 	%f169, [%rd51+24];
	st.shared.f32 	[%r49+24], %f169;
	ld.global.f32 	%f170, [%rd50+28];
	st.shared.f32 	[%r47+28], %f170;
	ld.global.f32 	%f171, [%rd51+28];
	st.shared.f32 	[%r49+28], %f171;
$L__BB1_9:
	add.s32 	%r142, %r142, 8;
	setp.ne.s32 	%p9, %r142, 64;
	@%p9 bra 	$L__BB1_7;
	setp.gt.u32 	%p10, %r1, 31;
	mul.wide.u32 	%rd52, %r1, 4;
	add.s64 	%rd20, %rd64, %rd52;
	add.s64 	%rd21, %rd65, %rd52;
	@%p10 bra 	$L__BB1_12;
	ld.global.f32 	%f172, [%rd20];
	st.shared.f32 	[%r3], %f172;
	ld.global.f32 	%f173, [%rd21];
	st.shared.f32 	[%r4], %f173;
$L__BB1_12:
	setp.gt.u32 	%p11, %r1, 16;
	setp.gt.u32 	%p12, %r1, 15;
	setp.gt.u32 	%p13, %r1, 7;
	setp.gt.u32 	%p14, %r1, 3;
	setp.gt.u32 	%p15, %r1, 1;
	bar.sync 	0;
	setp.eq.s32 	%p16, %r138, %r141;
	and.pred  	%p1, %p16, %p15;
	and.pred  	%p2, %p16, %p14;
	and.pred  	%p3, %p16, %p13;
	and.pred  	%p4, %p16, %p12;
	and.pred  	%p5, %p16, %p11;
	mov.f32 	%f789, 0fFF800000;
	mov.b32 	%r143, 0;
$L__BB1_13:
	shl.b32 	%r16, %r143, 6;
	mov.f32 	%f790, 0f00000000;
	mov.b32 	%r144, 0;
$L__BB1_14:
	add.s32 	%r53, %r2, %r144;
	shl.b32 	%r54, %r53, 2;
	mov.u32 	%r55, _ZZ19flash_attn_kernel_1PfS_S_S_S_S_E8q_shared;
	add.s32 	%r56, %r55, %r54;
	ld.shared.f32 	%f176, [%r56];
	add.s32 	%r57, %r16, %r144;
	shl.b32 	%r58, %r57, 2;
	mov.u32 	%r59, _ZZ19flash_attn_kernel_1PfS_S_S_S_S_E8k_shared;
	add.s32 	%r60, %r59, %r58;
	ld.shared.f32 	%f177, [%r60];
	fma.rn.f32 	%f178, %f176, %f177, %f790;
	ld.shared.f32 	%f179, [%r56+4];
	ld.shared.f32 	%f180, [%r60+4];
	fma.rn.f32 	%f181, %f179, %f180, %f178;
	ld.shared.f32 	%f182, [%r56+8];
	ld.shared.f32 	%f183, [%r60+8];
	fma.rn.f32 	%f184, %f182, %f183, %f181;
	ld.shared.f32 	%f185, [%r56+12];
	ld.shared.f32 	%f186, [%r60+12];
	fma.rn.f32 	%f187, %f185, %f186, %f184;
	ld.shared.f32 	%f188, [%r56+16];
	ld.shared.f32 	%f189, [%r60+16];
	fma.rn.f32 	%f190, %f188, %f189, %f187;
	ld.shared.f32 	%f191, [%r56+20];
	ld.shared.f32 	%f192, [%r60+20];
	fma.rn.f32 	%f193, %f191, %f192, %f190;
	ld.shared.f32 	%f194, [%r56+24];
	ld.shared.f32 	%f195, [%r60+24];
	fma.rn.f32 	%f196, %f194, %f195, %f193;
	ld.shared.f32 	%f197, [%r56+28];
	ld.shared.f32 	%f198, [%r60+28];
	fma.rn.f32 	%f199, %f197, %f198, %f196;
	ld.shared.f32 	%f200, [%r56+32];
	ld.shared.f32 	%f201, [%r60+32];
	fma.rn.f32 	%f202, %f200, %f201, %f199;
	ld.shared.f32 	%f203, [%r56+36];
	ld.shared.f32 	%f204, [%r60+36];
	fma.rn.f32 	%f205, %f203, %f204, %f202;
	ld.shared.f32 	%f206, [%r56+40];
	ld.shared.f32 	%f207, [%r60+40];
	fma.rn.f32 	%f208, %f206, %f207, %f205;
	ld.shared.f32 	%f209, [%r56+44];
	ld.shared.f32 	%f210, [%r60+44];
	fma.rn.f32 	%f211, %f209, %f210, %f208;
	ld.shared.f32 	%f212, [%r56+48];
	ld.shared.f32 	%f213, [%r60+48];
	fma.rn.f32 	%f214, %f212, %f213, %f211;
	ld.shared.f32 	%f215, [%r56+52];
	ld.shared.f32 	%f216, [%r60+52];
	fma.rn.f32 	%f217, %f215, %f216, %f214;
	ld.shared.f32 	%f218, [%r56+56];
	ld.shared.f32 	%f219, [%r60+56];
	fma.rn.f32 	%f220, %f218, %f219, %f217;
	ld.shared.f32 	%f221, [%r56+60];
	ld.shared.f32 	%f222, [%r60+60];
	fma.rn.f32 	%f790, %f221, %f222, %f220;
	add.s32 	%r144, %r144, 16;
	setp.ne.s32 	%p17, %r144, 64;
	@%p17 bra 	$L__BB1_14;
	setp.ge.u32 	%p18, %r138, %r141;
	mul.f32 	%f223, %f790, 0f3E000000;
	mul.wide.u32 	%rd53, %r143, 4;
	add.s64 	%rd54, %rd1, %rd53;
	st.local.f32 	[%rd54], %f223;
	@%p18 bra 	$L__BB1_17;
	ld.local.v4.f32 	{%f791, %f792, %f793, %f794}, [%rd1];
	max.f32 	%f313, %f789, %f791;
	max.f32 	%f314, %f313, %f792;
	max.f32 	%f315, %f314, %f793;
	max.f32 	%f316, %f315, %f794;
	ld.local.v4.f32 	{%f795, %f796, %f797, %f798}, [%rd1+16];
	max.f32 	%f317, %f316, %f795;
	max.f32 	%f318, %f317, %f796;
	max.f32 	%f319, %f318, %f797;
	max.f32 	%f320, %f319, %f798;
	ld.local.v4.f32 	{%f799, %f800, %f801, %f802}, [%rd1+32];
	max.f32 	%f321, %f320, %f799;
	max.f32 	%f322, %f321, %f800;
	max.f32 	%f323, %f322, %f801;
	max.f32 	%f324, %f323, %f802;
	ld.local.v4.f32 	{%f803, %f804, %f805, %f806}, [%rd1+48];
	max.f32 	%f325, %f324, %f803;
	max.f32 	%f326, %f325, %f804;
	max.f32 	%f327, %f326, %f805;
	max.f32 	%f328, %f327, %f806;
	ld.local.v4.f32 	{%f807, %f808, %f809, %f810}, [%rd1+64];
	max.f32 	%f329, %f328, %f807;
	max.f32 	%f330, %f329, %f808;
	max.f32 	%f331, %f330, %f809;
	max.f32 	%f332, %f331, %f810;
	ld.local.v4.f32 	{%f811, %f812, %f813, %f814}, [%rd1+80];
	max.f32 	%f333, %f332, %f811;
	max.f32 	%f334, %f333, %f812;
	max.f32 	%f335, %f334, %f813;
	max.f32 	%f336, %f335, %f814;
	ld.local.v4.f32 	{%f815, %f816, %f817, %f818}, [%rd1+96];
	max.f32 	%f337, %f336, %f815;
	max.f32 	%f338, %f337, %f816;
	max.f32 	%f339, %f338, %f817;
	max.f32 	%f340, %f339, %f818;
	ld.local.v4.f32 	{%f819, %f820, %f821, %f822}, [%rd1+112];
	max.f32 	%f341, %f340, %f819;
	max.f32 	%f342, %f341, %f820;
	max.f32 	%f343, %f342, %f821;
	max.f32 	%f789, %f343, %f822;
	bra.uni 	$L__BB1_18;
$L__BB1_17:
	setp.eq.s32 	%p19, %r138, %r141;
	ld.local.v4.f32 	{%f224, %f225, %f226, %f227}, [%rd1];
	selp.f32 	%f791, %f224, 0fFF800000, %p19;
	max.f32 	%f228, %f789, %f791;
	setp.ne.s32 	%p20, %r1, 0;
	selp.f32 	%f229, %f225, 0fFF800000, %p20;
	selp.f32 	%f792, %f229, 0fFF800000, %p19;
	max.f32 	%f230, %f228, %f792;
	selp.f32 	%f793, %f226, 0fFF800000, %p1;
	max.f32 	%f231, %f230, %f793;
	setp.gt.u32 	%p21, %r1, 2;
	selp.f32 	%f232, %f227, 0fFF800000, %p21;
	selp.f32 	%f794, %f232, 0fFF800000, %p19;
	max.f32 	%f233, %f231, %f794;
	ld.local.v4.f32 	{%f234, %f235, %f236, %f237}, [%rd1+16];
	selp.f32 	%f795, %f234, 0fFF800000, %p2;
	max.f32 	%f238, %f233, %f795;
	setp.gt.u32 	%p22, %r1, 4;
	selp.f32 	%f239, %f235, 0fFF800000, %p22;
	selp.f32 	%f796, %f239, 0fFF800000, %p19;
	max.f32 	%f240, %f238, %f796;
	setp.gt.u32 	%p23, %r1, 5;
	selp.f32 	%f241, %f236, 0fFF800000, %p23;
	selp.f32 	%f797, %f241, 0fFF800000, %p19;
	max.f32 	%f242, %f240, %f797;
	setp.gt.u32 	%p24, %r1, 6;
	selp.f32 	%f243, %f237, 0fFF800000, %p24;
	selp.f32 	%f798, %f243, 0fFF800000, %p19;
	max.f32 	%f244, %f242, %f798;
	ld.local.v4.f32 	{%f245, %f246, %f247, %f248}, [%rd1+32];
	selp.f32 	%f799, %f245, 0fFF800000, %p3;
	max.f32 	%f249, %f244, %f799;
	setp.gt.u32 	%p25, %r1, 8;
	selp.f32 	%f250, %f246, 0fFF800000, %p25;
	selp.f32 	%f800, %f250, 0fFF800000, %p19;
	max.f32 	%f251, %f249, %f800;
	setp.gt.u32 	%p26, %r1, 9;
	selp.f32 	%f252, %f247, 0fFF800000, %p26;
	selp.f32 	%f801, %f252, 0fFF800000, %p19;
	max.f32 	%f253, %f251, %f801;
	setp.gt.u32 	%p27, %r1, 10;
	selp.f32 	%f254, %f248, 0fFF800000, %p27;
	selp.f32 	%f802, %f254, 0fFF800000, %p19;
	max.f32 	%f255, %f253, %f802;
	ld.local.v4.f32 	{%f256, %f257, %f258, %f259}, [%rd1+48];
	setp.gt.u32 	%p28, %r1, 11;
	selp.f32 	%f260, %f256, 0fFF800000, %p28;
	selp.f32 	%f803, %f260, 0fFF800000, %p19;
	max.f32 	%f261, %f255, %f803;
	setp.gt.u32 	%p29, %r1, 12;
	selp.f32 	%f262, %f257, 0fFF800000, %p29;
	selp.f32 	%f804, %f262, 0fFF800000, %p19;
	max.f32 	%f263, %f261, %f804;
	setp.gt.u32 	%p30, %r1, 13;
	selp.f32 	%f264, %f258, 0fFF800000, %p30;
	selp.f32 	%f805, %f264, 0fFF800000, %p19;
	max.f32 	%f265, %f263, %f805;
	setp.gt.u32 	%p31, %r1, 14;
	selp.f32 	%f266, %f259, 0fFF800000, %p31;
	selp.f32 	%f806, %f266, 0fFF800000, %p19;
	max.f32 	%f267, %f265, %f806;
	ld.local.v4.f32 	{%f268, %f269, %f270, %f271}, [%rd1+64];
	selp.f32 	%f807, %f268, 0fFF800000, %p4;
	max.f32 	%f272, %f267, %f807;
	selp.f32 	%f808, %f269, 0fFF800000, %p5;
	max.f32 	%f273, %f272, %f808;
	setp.gt.u32 	%p32, %r1, 17;
	selp.f32 	%f274, %f270, 0fFF800000, %p32;
	selp.f32 	%f809, %f274, 0fFF800000, %p19;
	max.f32 	%f275, %f273, %f809;
	setp.gt.u32 	%p33, %r1, 18;
	selp.f32 	%f276, %f271, 0fFF800000, %p33;
	selp.f32 	%f810, %f276, 0fFF800000, %p19;
	max.f32 	%f277, %f275, %f810;
	ld.local.v4.f32 	{%f278, %f279, %f280, %f281}, [%rd1+80];
	setp.gt.u32 	%p34, %r1, 19;
	selp.f32 	%f282, %f278, 0fFF800000, %p34;
	selp.f32 	%f811, %f282, 0fFF800000, %p19;
	max.f32 	%f283, %f277, %f811;
	setp.gt.u32 	%p35, %r1, 20;
	selp.f32 	%f284, %f279, 0fFF800000, %p35;
	selp.f32 	%f812, %f284, 0fFF800000, %p19;
	max.f32 	%f285, %f283, %f812;
	setp.gt.u32 	%p36, %r1, 21;
	selp.f32 	%f286, %f280, 0fFF800000, %p36;
	selp.f32 	%f813, %f286, 0fFF800000, %p19;
	max.f32 	%f287, %f285, %f813;
	setp.gt.u32 	%p37, %r1, 22;
	selp.f32 	%f288, %f281, 0fFF800000, %p37;
	selp.f32 	%f814, %f288, 0fFF800000, %p19;
	max.f32 	%f289, %f287, %f814;
	ld.local.v4.f32 	{%f290, %f291, %f292, %f293}, [%rd1+96];
	setp.gt.u32 	%p38, %r1, 23;
	selp.f32 	%f294, %f290, 0fFF800000, %p38;
	selp.f32 	%f815, %f294, 0fFF800000, %p19;
	max.f32 	%f295, %f289, %f815;
	setp.gt.u32 	%p39, %r1, 24;
	selp.f32 	%f296, %f291, 0fFF800000, %p39;
	selp.f32 	%f816, %f296, 0fFF800000, %p19;
	max.f32 	%f297, %f295, %f816;
	setp.gt.u32 	%p40, %r1, 25;
	selp.f32 	%f298, %f292, 0fFF800000, %p40;
	selp.f32 	%f817, %f298, 0fFF800000, %p19;
	max.f32 	%f299, %f297, %f817;
	setp.gt.u32 	%p41, %r1, 26;
	selp.f32 	%f300, %f293, 0fFF800000, %p41;
	selp.f32 	%f818, %f300, 0fFF800000, %p19;
	max.f32 	%f301, %f299, %f818;
	ld.local.v4.f32 	{%f302, %f303, %f304, %f305}, [%rd1+112];
	setp.gt.u32 	%p42, %r1, 27;
	selp.f32 	%f306, %f302, 0fFF800000, %p42;
	selp.f32 	%f819, %f306, 0fFF800000, %p19;
	max.f32 	%f307, %f301, %f819;
	setp.gt.u32 	%p43, %r1, 28;
	selp.f32 	%f308, %f303, 0fFF800000, %p43;
	selp.f32 	%f820, %f308, 0fFF800000, %p19;
	max.f32 	%f309, %f307, %f820;
	setp.gt.u32 	%p44, %r1, 29;
	selp.f32 	%f310, %f304, 0fFF800000, %p44;
	selp.f32 	%f821, %f310, 0fFF800000, %p19;
	max.f32 	%f311, %f309, %f821;
	setp.gt.u32 	%p45, %r1, 30;
	selp.f32 	%f312, %f305, 0fFF800000, %p45;
	selp.f32 	%f822, %f312, 0fFF800000, %p19;
	max.f32 	%f789, %f311, %f822;
$L__BB1_18:
	sub.f32 	%f344, %f791, %f789;
	fma.rn.f32 	%f345, %f344, 0f3BBB989D, 0f3F000000;
	cvt.sat.f32.f32 	%f346, %f345;
	mov.f32 	%f347, 0f4B400001;
	mov.f32 	%f348, 0f437C0000;
	fma.rm.f32 	%f349, %f346, %f348, %f347;
	add.f32 	%f350, %f349, 0fCB40007F;
	neg.f32 	%f351, %f350;
	fma.rn.f32 	%f352, %f344, 0f3FB8AA3B, %f351;
	fma.rn.f32 	%f353, %f344, 0f32A57060, %f352;
	mov.b32 	%r63, %f349;
	shl.b32 	%r64, %r63, 23;
	mov.b32 	%f354, %r64;
	ex2.approx.ftz.f32 	%f355, %f353;
	mul.f32 	%f103, %f355, %f354;
	add.f32 	%f356, %f103, 0f00000000;
	sub.f32 	%f357, %f792, %f789;
	fma.rn.f32 	%f358, %f357, 0f3BBB989D, 0f3F000000;
	cvt.sat.f32.f32 	%f359, %f358;
	fma.rm.f32 	%f360, %f359, %f348, %f347;
	add.f32 	%f361, %f360, 0fCB40007F;
	neg.f32 	%f362, %f361;
	fma.rn.f32 	%f363, %f357, 0f3FB8AA3B, %f362;
	fma.rn.f32 	%f364, %f357, 0f32A57060, %f363;
	mov.b32 	%r65, %f360;
	shl.b32 	%r66, %r65, 23;
	mov.b32 	%f365, %r66;
	ex2.approx.ftz.f32 	%f366, %f364;
	mul.f32 	%f104, %f366, %f365;
	add.f32 	%f367, %f356, %f104;
	sub.f32 	%f368, %f793, %f789;
	fma.rn.f32 	%f369, %f368, 0f3BBB989D, 0f3F000000;
	cvt.sat.f32.f32 	%f370, %f369;
	fma.rm.f32 	%f371, %f370, %f348, %f347;
	add.f32 	%f372, %f371, 0fCB40007F;
	neg.f32 	%f373, %f372;
	fma.rn.f32 	%f374, %f368, 0f3FB8AA3B, %f373;
	fma.rn.f32 	%f375, %f368, 0f32A57060, %f374;
	mov.b32 	%r67, %f371;
	shl.b32 	%r68, %r67, 23;
	mov.b32 	%f376, %r68;
	ex2.approx.ftz.f32 	%f377, %f375;
	mul.f32 	%f105, %f377, %f376;
	add.f32 	%f378, %f367, %f105;
	sub.f32 	%f379, %f794, %f789;
	fma.rn.f32 	%f380, %f379, 0f3BBB989D, 0f3F000000;
	cvt.sat.f32.f32 	%f381, %f380;
	fma.rm.f32 	%f382, %f381, %f348, %f347;
	add.f32 	%f383, %f382, 0fCB40007F;
	neg.f32 	%f384, %f383;
	fma.rn.f32 	%f385, %f379, 0f3FB8AA3B, %f384;
	fma.rn.f32 	%f386, %f379, 0f32A57060, %f385;
	mov.b32 	%r69, %f382;
	shl.b32 	%r70, %r69, 23;
	mov.b32 	%f387, %r70;
	ex2.approx.ftz.f32 	%f388, %f386;
	mul.f32 	%f106, %f388, %f387;
	add.f32 	%f389, %f378, %f106;
	sub.f32 	%f390, %f795, %f789;
	fma.rn.f32 	%f391, %f390, 0f3BBB989D, 0f3F000000;
	cvt.sat.f32.f32 	%f392, %f391;
	fma.rm.f32 	%f393, %f392, %f348, %f347;
	add.f32 	%f394, %f393, 0fCB40007F;
	neg.f32 	%f395, %f394;
	fma.rn.f32 	%f396, %f390, 0f3FB8AA3B, %f395;
	fma.rn.f32 	%f397, %f390, 0f32A57060, %f396;
	mov.b32 	%r71, %f393;
	shl.b32 	%r72, %r71, 23;
	mov.b32 	%f398, %r72;
	ex2.approx.ftz.f32 	%f399, %f397;
	mul.f32 	%f107, %f399, %f398;
	add.f32 	%f400, %f389, %f107;
	sub.f32 	%f401, %f796, %f789;
	fma.rn.f32 	%f402, %f401, 0f3BBB989D, 0f3F000000;
	cvt.sat.f32.f32 	%f403, %f402;
	fma.rm.f32 	%f404, %f403, %f348, %f347;
	add.f32 	%f405, %f404, 0fCB40007F;
	neg.f32 	%f406, %f405;
	fma.rn.f32 	%f407, %f401, 0f3FB8AA3B, %f406;
	fma.rn.f32 	%f408, %f401, 0f32A57060, %f407;
	mov.b32 	%r73, %f404;
	shl.b32 	%r74, %r73, 23;
	mov.b32 	%f409, %r74;
	ex2.approx.ftz.f32 	%f410, %f408;
	mul.f32 	%f108, %f410, %f409;
	add.f32 	%f411, %f400, %f108;
	sub.f32 	%f412, %f797, %f789;
	fma.rn.f32 	%f413, %f412, 0f3BBB989D, 0f3F000000;
	cvt.sat.f32.f32 	%f414, %f413;
	fma.rm.f32 	%f415, %f414, %f348, %f347;
	add.f32 	%f416, %f415, 0fCB40007F;
	neg.f32 	%f417, %f416;
	fma.rn.f32 	%f418, %f412, 0f3FB8AA3B, %f417;
	fma.rn.f32 	%f419, %f412, 0f32A57060, %f418;
	mov.b32 	%r75, %f415;
	shl.b32 	%r76, %r75, 23;
	mov.b32 	%f420, %r76;
	ex2.approx.ftz.f32 	%f421, %f419;
	mul.f32 	%f109, %f421, %f420;
	add.f32 	%f422, %f411, %f109;
	sub.f32 	%f423, %f798, %f789;
	fma.rn.f32 	%f424, %f423, 0f3BBB989D, 0f3F000000;
	cvt.sat.f32.f32 	%f425, %f424;
	fma.rm.f32 	%f426, %f425, %f348, %f347;
	add.f32 	%f427, %f426, 0fCB40007F;
	neg.f32 	%f428, %f427;
	fma.rn.f32 	%f429, %f423, 0f3FB8AA3B, %f428;
	fma.rn.f32 	%f430, %f423, 0f32A57060, %f429;
	mov.b32 	%r77, %f426;
	shl.b32 	%r78, %r77, 23;
	mov.b32 	%f431, %r78;
	ex2.approx.ftz.f32 	%f432, %f430;
	mul.f32 	%f110, %f432, %f431;
	add.f32 	%f433, %f422, %f110;
	sub.f32 	%f434, %f799, %f789;
	fma.rn.f32 	%f435, %f434, 0f3BBB989D, 0f3F000000;
	cvt.sat.f32.f32 	%f436, %f435;
	fma.rm.f32 	%f437, %f436, %f348, %f347;
	add.f32 	%f438, %f437, 0fCB40007F;
	neg.f32 	%f439, %f438;
	fma.rn.f32 	%f440, %f434, 0f3FB8AA3B, %f439;
	fma.rn.f32 	%f441, %f434, 0f32A57060, %f440;
	mov.b32 	%r79, %f437;
	shl.b32 	%r80, %r79, 23;
	mov.b32 	%f442, %r80;
	ex2.approx.ftz.f32 	%f443, %f441;
	mul.f32 	%f111, %f443, %f442;
	add.f32 	%f444, %f433, %f111;
	sub.f32 	%f445, %f800, %f789;
	fma.rn.f32 	%f446, %f445, 0f3BBB989D, 0f3F000000;
	cvt.sat.f32.f32 	%f447, %f446;
	fma.rm.f32 	%f448, %f447, %f348, %f347;
	add.f32 	%f449, %f448, 0fCB40007F;
	neg.f32 	%f450, %f449;
	fma.rn.f32 	%f451, %f445, 0f3FB8AA3B, %f450;
	fma.rn.f32 	%f452, %f445, 0f32A57060, %f451;
	mov.b32 	%r81, %f448;
	shl.b32 	%r82, %r81, 23;
	mov.b32 	%f453, %r82;
	ex2.approx.ftz.f32 	%f454, %f452;
	mul.f32 	%f112, %f454, %f453;
	add.f32 	%f455, %f444, %f112;
	sub.f32 	%f456, %f801, %f789;
	fma.rn.f32 	%f457, %f456, 0f3BBB989D, 0f3F000000;
	cvt.sat.f32.f32 	%f458, %f457;
	fma.rm.f32 	%f459, %f458, %f348, %f347;
	add.f32 	%f460, %f459, 0fCB40007F;
	neg.f32 	%f461, %f460;
	fma.rn.f32 	%f462, %f456, 0f3FB8AA3B, %f461;
	fma.rn.f32 	%f463, %f456, 0f32A57060, %f462;
	mov.b32 	%r83, %f459;
	shl.b32 	%r84, %r83, 23;
	mov.b32 	%f464, %r84;
	ex2.approx.ftz.f32 	%f465, %f463;
	mul.f32 	%f113, %f465, %f464;
	add.f32 	%f466, %f455, %f113;
	sub.f32 	%f467, %f802, %f789;
	fma.rn.f32 	%f468, %f467, 0f3BBB989D, 0f3F000000;
	cvt.sat.f32.f32 	%f469, %f468;
	fma.rm.f32 	%f470, %f469, %f348, %f347;
	add.f32 	%f471, %f470, 0fCB40007F;
	neg.f32 	%f472, %f471;
	fma.rn.f32 	%f473, %f467, 0f3FB8AA3B, %f472;
	fma.rn.f32 	%f474, %f467, 0f32A57060, %f473;
	mov.b32 	%r85, %f470;
	shl.b32 	%r86, %r85, 23;
	mov.b32 	%f475, %r86;
	ex2.approx.ftz.f32 	%f476, %f474;
	mul.f32 	%f114, %f476, %f475;
	add.f32 	%f477, %f466, %f114;
	sub.f32 	%f478, %f803, %f789;
	fma.rn.f32 	%f479, %f478, 0f3BBB989D, 0f3F000000;
	cvt.sat.f32.f32 	%f480, %f479;
	fma.rm.f32 	%f481, %f480, %f348, %f347;
	add.f32 	%f482, %f481, 0fCB40007F;
	neg.f32 	%f483, %f482;
	fma.rn.f32 	%f484, %f478, 0f3FB8AA3B, %f483;
	fma.rn.f32 	%f485, %f478, 0f32A57060, %f484;
	mov.b32 	%r87, %f481;
	shl.b32 	%r88, %r87, 23;
	mov.b32 	%f486, %r88;
	ex2.approx.ftz.f32 	%f487, %f485;
	mul.f32 	%f115, %f487, %f486;
	add.f32 	%f488, %f477, %f115;
	sub.f32 	%f489, %f804, %f789;
	fma.rn.f32 	%f490, %f489, 0f3BBB989D, 0f3F000000;
	cvt.sat.f32.f32 	%f491, %f490;
	fma.rm.f32 	%f492, %f491, %f348, %f347;
	add.f32 	%f493, %f492, 0fCB40007F;
	neg.f32 	%f494, %f493;
	fma.rn.f32 	%f495, %f489, 0f3FB8AA3B, %f494;
	fma.rn.f32 	%f496, %f489, 0f32A57060, %f495;
	mov.b32 	%r89, %f492;
	shl.b32 	%r90, %r89, 23;
	mov.b32 	%f497, %r90;
	ex2.approx.ftz.f32 	%f498, %f496;
	mul.f32 	%f116, %f498, %f497;
	add.f32 	%f499, %f488, %f116;
	sub.f32 	%f500, %f805, %f789;
	fma.rn.f32 	%f501, %f500, 0f3BBB989D, 0f3F000000;
	cvt.sat.f32.f32 	%f502, %f501;
	fma.rm.f32 	%f503, %f502, %f348, %f347;
	add.f32 	%f504, %f503, 0fCB40007F;
	neg.f32 	%f505, %f504;
	fma.rn.f32 	%f506, %f500, 0f3FB8AA3B, %f505;
	fma.rn.f32 	%f507, %f500, 0f32A57060, %f506;
	mov.b32 	%r91, %f503;
	shl.b32 	%r92, %r91, 23;
	mov.b32 	%f508, %r92;
	ex2.approx.ftz.f32 	%f509, %f507;
	mul.f32 	%f117, %f509, %f508;
	add.f32 	%f510, %f499, %f117;
	sub.f32 	%f511, %f806, %f789;
	fma.rn.f32 	%f512, %f511, 0f3BBB989D, 0f3F000000;
	cvt.sat.f32.f32 	%f513, %f512;
	fma.rm.f32 	%f514, %f513, %f348, %f347;
	add.f32 	%f515, %f514, 0fCB40007F;
	neg.f32 	%f516, %f515;
	fma.rn.f32 	%f517, %f511, 0f3FB8AA3B, %f516;
	fma.rn.f32 	%f518, %f511, 0f32A57060, %f517;
	mov.b32 	%r93, %f514;
	shl.b32 	%r94, %r93, 23;
	mov.b32 	%f519, %r94;
	ex2.approx.ftz.f32 	%f520, %f518;
	mul.f32 	%f118, %f520, %f519;
	add.f32 	%f521, %f510, %f118;
	sub.f32 	%f522, %f807, %f789;
	fma.rn.f32 	%f523, %f522, 0f3BBB989D, 0f3F000000;
	cvt.sat.f32.f32 	%f524, %f523;
	fma.rm.f32 	%f525, %f524, %f348, %f347;
	add.f32 	%f526, %f525, 0fCB40007F;
	neg.f32 	%f527, %f526;
	fma.rn.f32 	%f528, %f522, 0f3FB8AA3B, %f527;
	fma.rn.f32 	%f529, %f522, 0f32A57060, %f528;
	mov.b32 	%r95, %f525;
	shl.b32 	%r96, %r95, 23;
	mov.b32 	%f530, %r96;
	ex2.approx.ftz.f32 	%f531, %f529;
	mul.f32 	%f119, %f531, %f530;
	add.f32 	%f532, %f521, %f119;
	sub.f32 	%f533, %f808, %f789;
	fma.rn.f32 	%f534, %f533, 0f3BBB989D, 0f3F000000;
	cvt.sat.f32.f32 	%f535, %f534;
	fma.rm.f32 	%f536, %f535, %f348, %f347;
	add.f32 	%f537, %f536, 0fCB40007F;
	neg.f32 	%f538, %f537;
	fma.rn.f32 	%f539, %f533, 0f3FB8AA3B, %f538;
	fma.rn.f32 	%f540, %f533, 0f32A57060, %f539;
	mov.b32 	%r97, %f536;
	shl.b32 	%r98, %r97, 23;
	mov.b32 	%f541, %r98;
	ex2.approx.ftz.f32 	%f542, %f540;
	mul.f32 	%f120, %f542, %f541;
	add.f32 	%f543, %f532, %f120;
	sub.f32 	%f544, %f809, %f789;
	fma.rn.f32 	%f545, %f544, 0f3BBB989D, 0f3F000000;
	cvt.sat.f32.f32 	%f546, %f545;
	fma.rm.f32 	%f547, %f546, %f348, %f347;
	add.f32 	%f548, %f547, 0fCB40007F;
	neg.f32 	%f549, %f548;
	fma.rn.f32 	%f550, %f544, 0f3FB8AA3B, %f549;
	fma.rn.f32 	%f551, %f544, 0f32A57060, %f550;
	mov.b32 	%r99, %f547;
	shl.b32 	%r100, %r99, 23;
	mov.b32 	%f552, %r100;
	ex2.approx.ftz.f32 	%f553, %f551;
	mul.f32 	%f121, %f553, %f552;
	add.f32 	%f554, %f543, %f121;
	sub.f32 	%f555, %f810, %f789;
	fma.rn.f32 	%f556, %f555, 0f3BBB989D, 0f3F000000;
	cvt.sat.f32.f32 	%f557, %f556;
	fma.rm.f32 	%f558, %f557, %f348, %f347;
	add.f32 	%f559, %f558, 0fCB40007F;
	neg.f32 	%f560, %f559;
	fma.rn.f32 	%f561, %f555, 0f3FB8AA3B, %f560;
	fma.rn.f32 	%f562, %f555, 0f32A57060, %f561;
	mov.b32 	%r101, %f558;
	shl.b32 	%r102, %r101, 23;
	mov.b32 	%f563, %r102;
	ex2.approx.ftz.f32 	%f564, %f562;
	mul.f32 	%f122, %f564, %f563;
	add.f32 	%f565, %f554, %f122;
	sub.f32 	%f566, %f811, %f789;
	fma.rn.f32 	%f567, %f566, 0f3BBB989D, 0f3F000000;
	cvt.sat.f32.f32 	%f568, %f567;
	fma.rm.f32 	%f569, %f568, %f348, %f347;
	add.f32 	%f570, %f569, 0fCB40007F;
	neg.f32 	%f571, %f570;
	fma.rn.f32 	%f572, %f566, 0f3FB8AA3B, %f571;
	fma.rn.f32 	%f573, %f566, 0f32A57060, %f572;
	mov.b32 	%r103, %f569;
	shl.b32 	%r104, %r103, 23;
	mov.b32 	%f574, %r104;
	ex2.approx.ftz.f32 	%f575, %f573;
	mul.f32 	%f123, %f575, %f574;
	add.f32 	%f576, %f565, %f123;
	sub.f32 	%f577, %f812, %f789;
	fma.rn.f32 	%f578, %f577, 0f3BBB989D, 0f3F000000;
	cvt.sat.f32.f32 	%f579, %f578;
	fma.rm.f32 	%f580, %f579, %f348, %f347;
	add.f32 	%f581, %f580, 0fCB40007F;
	neg.f32 	%f582, %f581;
	fma.rn.f32 	%f583, %f577, 0f3FB8AA3B, %f582;
	fma.rn.f32 	%f584, %f577, 0f32A57060, %f583;
	mov.b32 	%r105, %f580;
	shl.b32 	%r106, %r105, 23;
	mov.b32 	%f585, %r106;
	ex2.approx.ftz.f32 	%f586, %f584;
	mul.f32 	%f124, %f586, %f585;
	add.f32 	%f587, %f576, %f124;
	sub.f32 	%f588, %f813, %f789;
	fma.rn.f32 	%f589, %f588, 0f3BBB989D, 0f3F000000;
	cvt.sat.f32.f32 	%f590, %f589;
	fma.rm.f32 	%f591, %f590, %f348, %f347;
	add.f32 	%f592, %f591, 0fCB40007F;
	neg.f32 	%f593, %f592;
	fma.rn.f32 	%f594, %f588, 0f3FB8AA3B, %f593;
	fma.rn.f32 	%f595, %f588, 0f32A57060, %f594;
	mov.b32 	%r107, %f591;
	shl.b32 	%r108, %r107, 23;
	mov.b32 	%f596, %r108;
	ex2.approx.ftz.f32 	%f597, %f595;
	mul.f32 	%f125, %f597, %f596;
	add.f32 	%f598, %f587, %f125;
	sub.f32 	%f599, %f814, %f789;
	fma.rn.f32 	%f600, %f599, 0f3BBB989D, 0f3F000000;
	cvt.sat.f32.f32 	%f601, %f600;
	fma.rm.f32 	%f602, %f601, %f348, %f347;
	add.f32 	%f603, %f602, 0fCB40007F;
	neg.f32 	%f604, %f603;
	fma.rn.f32 	%f605, %f599, 0f3FB8AA3B, %f604;
	fma.rn.f32 	%f606, %f599, 0f32A57060, %f605;
	mov.b32 	%r109, %f602;
	shl.b32 	%r110, %r109, 23;
	mov.b32 	%f607, %r110;
	ex2.approx.ftz.f32 	%f608, %f606;
	mul.f32 	%f126, %f608, %f607;
	add.f32 	%f609, %f598, %f126;
	sub.f32 	%f610, %f815, %f789;
	fma.rn.f32 	%f611, %f610, 0f3BBB989D, 0f3F000000;
	cvt.sat.f32.f32 	%f612, %f611;
	fma.rm.f32 	%f613, %f612, %f348, %f347;
	add.f32 	%f614, %f613, 0fCB40007F;
	neg.f32 	%f615, %f614;
	fma.rn.f32 	%f616, %f610, 0f3FB8AA3B, %f615;
	fma.rn.f32 	%f617, %f610, 0f32A57060, %f616;
	mov.b32 	%r111, %f613;
	shl.b32 	%r112, %r111, 23;
	mov.b32 	%f618, %r112;
	ex2.approx.ftz.f32 	%f619, %f617;
	mul.f32 	%f127, %f619, %f618;
	add.f32 	%f620, %f609, %f127;
	sub.f32 	%f621, %f816, %f789;
	fma.rn.f32 	%f622, %f621, 0f3BBB989D, 0f3F000000;
	cvt.sat.f32.f32 	%f623, %f622;
	fma.rm.f32 	%f624, %f623, %f348, %f347;
	add.f32 	%f625, %f624, 0fCB40007F;
	neg.f32 	%f626, %f625;
	fma.rn.f32 	%f627, %f621, 0f3FB8AA3B, %f626;
	fma.rn.f32 	%f628, %f621, 0f32A57060, %f627;
	mov.b32 	%r113, %f624;
	shl.b32 	%r114, %r113, 23;
	mov.b32 	%f629, %r114;
	ex2.approx.ftz.f32 	%f630, %f628;
	mul.f32 	%f128, %f630, %f629;
	add.f32 	%f631, %f620, %f128;
	sub.f32 	%f632, %f817, %f789;
	fma.rn.f32 	%f633, %f632, 0f3BBB989D, 0f3F000000;
	cvt.sat.f32.f32 	%f634, %f633;
	fma.rm.f32 	%f635, %f634, %f348, %f347;
	add.f32 	%f636, %f635, 0fCB40007F;
	neg.f32 	%f637, %f636;
	fma.rn.f32 	%f638, %f632, 0f3FB8AA3B, %f637;
	fma.rn.f32 	%f639, %f632, 0f32A57060, %f638;
	mov.b32 	%r115, %f635;
	shl.b32 	%r116, %r115, 23;
	mov.b32 	%f640, %r116;
	ex2.approx.ftz.f32 	%f641, %f639;
	mul.f32 	%f129, %f641, %f640;
	add.f32 	%f642, %f631, %f129;
	sub.f32 	%f643, %f818, %f789;
	fma.rn.f32 	%f644, %f643, 0f3BBB989D, 0f3F000000;
	cvt.sat.f32.f32 	%f645, %f644;
	fma.rm.f32 	%f646, %f645, %f348, %f347;
	add.f32 	%f647, %f646, 0fCB40007F;
	neg.f32 	%f648, %f647;
	fma.rn.f32 	%f649, %f643, 0f3FB8AA3B, %f648;
	fma.rn.f32 	%f650, %f643, 0f32A57060, %f649;
	mov.b32 	%r117, %f646;
	shl.b32 	%r118, %r117, 23;
	mov.b32 	%f651, %r118;
	ex2.approx.ftz.f32 	%f652, %f650;
	mul.f32 	%f130, %f652, %f651;
	add.f32 	%f653, %f642, %f130;
	sub.f32 	%f654, %f819, %f789;
	fma.rn.f32 	%f655, %f654, 0f3BBB989D, 0f3F000000;
	cvt.sat.f32.f32 	%f656, %f655;
	fma.rm.f32 	%f657, %f656, %f348, %f347;
	add.f32 	%f658, %f657, 0fCB40007F;
	neg.f32 	%f659, %f658;
	fma.rn.f32 	%f660, %f654, 0f3FB8AA3B, %f659;
	fma.rn.f32 	%f661, %f654, 0f32A57060, %f660;
	mov.b32 	%r119, %f657;
	shl.b32 	%r120, %r119, 23;
	mov.b32 	%f662, %r120;
	ex2.approx.ftz.f32 	%f663, %f661;
	mul.f32 	%f131, %f663, %f662;
	add.f32 	%f664, %f653, %f131;
	sub.f32 	%f665, %f820, %f789;
	fma.rn.f32 	%f666, %f665, 0f3BBB989D, 0f3F000000;
	cvt.sat.f32.f32 	%f667, %f666;
	fma.rm.f32 	%f668, %f667, %f348, %f347;
	add.f32 	%f669, %f668, 0fCB40007F;
	neg.f32 	%f670, %f669;
	fma.rn.f32 	%f671, %f665, 0f3FB8AA3B, %f670;
	fma.rn.f32 	%f672, %f665, 0f32A57060, %f671;
	mov.b32 	%r121, %f668;
	shl.b32 	%r122, %r121, 23;
	mov.b32 	%f673, %r122;
	ex2.approx.ftz.f32 	%f674, %f672;
	mul.f32 	%f132, %f674, %f673;
	add.f32 	%f675, %f664, %f132;
	sub.f32 	%f676, %f821, %f789;
	fma.rn.f32 	%f677, %f676, 0f3BBB989D, 0f3F000000;
	cvt.sat.f32.f32 	%f678, %f677;
	fma.rm.f32 	%f679, %f678, %f348, %f347;
	add.f32 	%f680, %f679, 0fCB40007F;
	neg.f32 	%f681, %f680;
	fma.rn.f32 	%f682, %f676, 0f3FB8AA3B, %f681;
	fma.rn.f32 	%f683, %f676, 0f32A57060, %f682;
	mov.b32 	%r123, %f679;
	shl.b32 	%r124, %r123, 23;
	mov.b32 	%f684, %r124;
	ex2.approx.ftz.f32 	%f685, %f683;
	mul.f32 	%f133, %f685, %f684;
	add.f32 	%f686, %f675, %f133;
	sub.f32 	%f687, %f822, %f789;
	fma.rn.f32 	%f688, %f687, 0f3BBB989D, 0f3F000000;
	cvt.sat.f32.f32 	%f689, %f688;
	fma.rm.f32 	%f690, %f689, %f348, %f347;
	add.f32 	%f691, %f690, 0fCB40007F;
	neg.f32 	%f692, %f691;
	fma.rn.f32 	%f693, %f687, 0f3FB8AA3B, %f692;
	fma.rn.f32 	%f694, %f687, 0f32A57060, %f693;
	mov.b32 	%r125, %f690;
	shl.b32 	%r126, %r125, 23;
	mov.b32 	%f695, %r126;
	ex2.approx.ftz.f32 	%f696, %f694;
	mul.f32 	%f134, %f696, %f695;
	add.f32 	%f697, %f686, %f134;
	bar.sync 	0;
	ld.shared.f32 	%f698, [%r4];
	setp.gt.f32 	%p46, %f698, %f789;
	selp.f32 	%f135, %f698, %f789, %p46;
	sub.f32 	%f699, %f698, %f135;
	fma.rn.f32 	%f700, %f699, 0f3BBB989D, 0f3F000000;
	cvt.sat.f32.f32 	%f701, %f700;
	fma.rm.f32 	%f702, %f701, %f348, %f347;
	add.f32 	%f703, %f702, 0fCB40007F;
	neg.f32 	%f704, %f703;
	fma.rn.f32 	%f705, %f699, 0f3FB8AA3B, %f704;
	fma.rn.f32 	%f706, %f699, 0f32A57060, %f705;
	mov.b32 	%r127, %f702;
	shl.b32 	%r128, %r127, 23;
	mov.b32 	%f707, %r128;
	ex2.approx.ftz.f32 	%f708, %f706;
	mul.f32 	%f709, %f708, %f707;
	ld.shared.f32 	%f710, [%r3];
	mul.f32 	%f136, %f710, %f709;
	sub.f32 	%f711, %f789, %f135;
	fma.rn.f32 	%f712, %f711, 0f3BBB989D, 0f3F000000;
	cvt.sat.f32.f32 	%f713, %f712;
	fma.rm.f32 	%f714, %f713, %f348, %f347;
	add.f32 	%f715, %f714, 0fCB40007F;
	neg.f32 	%f716, %f715;
	fma.rn.f32 	%f717, %f711, 0f3FB8AA3B, %f716;
	fma.rn.f32 	%f718, %f711, 0f32A57060, %f717;
	mov.b32 	%r129, %f714;
	shl.b32 	%r130, %r129, 23;
	mov.b32 	%f719, %r130;
	ex2.approx.ftz.f32 	%f720, %f718;
	mul.f32 	%f137, %f720, %f719;
	fma.rn.f32 	%f138, %f697, %f137, %f136;
	rcp.rn.f32 	%f139, %f138;
	mov.b32 	%r145, 0;
$L__BB1_19:
	add.s32 	%r131, %r145, %r2;
	shl.b32 	%r132, %r131, 2;
	mov.u32 	%r133, _ZZ19flash_attn_kernel_1PfS_S_S_S_S_E8o_shared;
	add.s32 	%r134, %r133, %r132;
	ld.shared.f32 	%f721, [%r134];
	shl.b32 	%r135, %r145, 2;
	mov.u32 	%r136, _ZZ19flash_attn_kernel_1PfS_S_S_S_S_E8v_shared;
	add.s32 	%r137, %r136, %r135;
	ld.shared.f32 	%f722, [%r137];
	fma.rn.f32 	%f723, %f103, %f722, 0f00000000;
	ld.shared.f32 	%f724, [%r137+256];
	fma.rn.f32 	%f725, %f104, %f724, %f723;
	ld.shared.f32 	%f726, [%r137+512];
	fma.rn.f32 	%f727, %f105, %f726, %f725;
	ld.shared.f32 	%f728, [%r137+768];
	fma.rn.f32 	%f729, %f106, %f728, %f727;
	ld.shared.f32 	%f730, [%r137+1024];
	fma.rn.f32 	%f731, %f107, %f730, %f729;
	ld.shared.f32 	%f732, [%r137+1280];
	fma.rn.f32 	%f733, %f108, %f732, %f731;
	ld.shared.f32 	%f734, [%r137+1536];
	fma.rn.f32 	%f735, %f109, %f734, %f733;
	ld.shared.f32 	%f736, [%r137+1792];
	fma.rn.f32 	%f737, %f110, %f736, %f735;
	ld.shared.f32 	%f738, [%r137+2048];
	fma.rn.f32 	%f739, %f111, %f738, %f737;
	ld.shared.f32 	%f740, [%r137+2304];
	fma.rn.f32 	%f741, %f112, %f740, %f739;
	ld.shared.f32 	%f742, [%r137+2560];
	fma.rn.f32 	%f743, %f113, %f742, %f741;
	ld.shared.f32 	%f744, [%r137+2816];
	fma.rn.f32 	%f745, %f114, %f744, %f743;
	ld.shared.f32 	%f746, [%r137+3072];
	fma.rn.f32 	%f747, %f115, %f746, %f745;
	ld.shared.f32 	%f748, [%r137+3328];
	fma.rn.f32 	%f749, %f116, %f748, %f747;
	ld.shared.f32 	%f750, [%r137+3584];
	fma.rn.f32 	%f751, %f117, %f750, %f749;
	ld.shared.f32 	%f752, [%r137+3840];
	fma.rn.f32 	%f753, %f118, %f752, %f751;
	ld.shared.f32 	%f754, [%r137+4096];
	fma.rn.f32 	%f755, %f119, %f754, %f753;
	ld.shared.f32 	%f756, [%r137+4352];
	fma.rn.f32 	%f757, %f120, %f756, %f755;
	ld.shared.f32 	%f758, [%r137+4608];
	fma.rn.f32 	%f759, %f121, %f758, %f757;
	ld.shared.f32 	%f760, [%r137+4864];
	fma.rn.f32 	%f761, %f122, %f760, %f759;
	ld.shared.f32 	%f762, [%r137+5120];
	fma.rn.f32 	%f763, %f123, %f762, %f761;
	ld.shared.f32 	%f764, [%r137+5376];
	fma.rn.f32 	%f765, %f124, %f764, %f763;
	ld.shared.f32 	%f766, [%r137+5632];
	fma.rn.f32 	%f767, %f125, %f766, %f765;
	ld.shared.f32 	%f768, [%r137+5888];
	fma.rn.f32 	%f769, %f126, %f768, %f767;
	ld.shared.f32 	%f770, [%r137+6144];
	fma.rn.f32 	%f771, %f127, %f770, %f769;
	ld.shared.f32 	%f772, [%r137+6400];
	fma.rn.f32 	%f773, %f128, %f772, %f771;
	ld.shared.f32 	%f774, [%r137+6656];
	fma.rn.f32 	%f775, %f129, %f774, %f773;
	ld.shared.f32 	%f776, [%r137+6912];
	fma.rn.f32 	%f777, %f130, %f776, %f775;
	ld.shared.f32 	%f778, [%r137+7168];
	fma.rn.f32 	%f779, %f131, %f778, %f777;
	ld.shared.f32 	%f780, [%r137+7424];
	fma.rn.f32 	%f781, %f132, %f780, %f779;
	ld.shared.f32 	%f782, [%r137+7680];
	fma.rn.f32 	%f783, %f133, %f782, %f781;
	ld.shared.f32 	%f784, [%r137+7936];
	fma.rn.f32 	%f785, %f134, %f784, %f783;
	mul.f32 	%f786, %f137, %f785;
	fma.rn.f32 	%f787, %f721, %f136, %f786;
	mul.f32 	%f788, %f139, %f787;
	mul.wide.u32 	%rd55, %r131, 4;
	add.s64 	%rd56, %rd63, %rd55;
	st.global.f32 	[%rd56], %f788;
	add.s32 	%r145, %r145, 1;
	setp.ne.s32 	%p47, %r145, 64;
	@%p47 bra 	$L__BB1_19;
	bar.sync 	0;
	st.global.f32 	[%rd20], %f138;
	st.global.f32 	[%rd21], %f135;
	add.s32 	%r143, %r143, 1;
	setp.ne.s32 	%p48, %r143, 32;
	@%p48 bra 	$L__BB1_13;
	setp.eq.s32 	%p49, %r141, 31;
	@%p49 bra 	$L__BB1_23;
	add.s64 	%rd62, %rd62, 8192;
	add.s64 	%rd63, %rd63, 8192;
	add.s64 	%rd64, %rd64, 128;
	add.s64 	%rd65, %rd65, 128;
$L__BB1_23:
	add.s32 	%r141, %r141, 1;
	setp.ne.s32 	%p50, %r141, 32;
	@%p50 bra 	$L__BB1_6;
	bar.sync 	0;
	setp.eq.s32 	%p51, %r138, 31;
	selp.b64 	%rd57, 0, 8192, %p51;
	add.s64 	%rd59, %rd59, %rd57;
	add.s64 	%rd58, %rd58, %rd57;
	add.s32 	%r138, %r138, 1;
	setp.ne.s32 	%p52, %r138, 32;
	@%p52 bra 	$L__BB1_1;
	ret;

}


// ===== COMPILED SASS (sm_100) =====

	.target	sm_100

	.elftype	@"ET_EXEC"


//--------------------- .note.nv.tkinfo           --------------------------
	.section	.note.nv.tkinfo,"",@"SHT_NOTE"
	.sectionflags	@"SHF_NOTE_NV_TKINFO"
	.tkinfo
        /*0018*/ 	.word	0x00000002
        /*0030*/ 	.string	""
        /*0030*/ 	.string	"ptxas"
        /*0030*/ 	.string	"Cuda compilation tools, release 13.0, V13.0.88"
        /*0030*/ 	.string	"Build cuda_13.0.r13.0/compiler.36424714_0"
        /*0030*/ 	.string	"-arch sm_100 -m 64 "



//--------------------- .note.nv.cuinfo           --------------------------
	.section	.note.nv.cuinfo,"",@"SHT_NOTE"
	.sectionflags	@"SHF_NOTE_NV_CUINFO"
        /*0018*/ 	.short	0x0002
        /*001a*/ 	.short	0x0064
        /*001c*/ 	.short	0x0082
	.zero		2


//--------------------- .nv.info                  --------------------------
	.section	.nv.info,"",@"SHT_CUDA_INFO"
	.align	4


	//----- nvinfo : EIATTR_REGCOUNT
	.align		4
        /*0000*/ 	.byte	0x04, 0x2f
        /*0002*/ 	.short	(.L_1 - .L_0)
	.align		4
.L_0:
        /*0004*/ 	.word	index@(_Z20multi_head_attentionPfS_S_S_S_S_)
        /*0008*/ 	.word	0x00000020


	//----- nvinfo : EIATTR_FRAME_SIZE
	.align		4
.L_1:
        /*000c*/ 	.byte	0x04, 0x11
        /*000e*/ 	.short	(.L_3 - .L_2)
	.align		4
.L_2:
        /*0010*/ 	.word	index@($__internal_1_$__cuda_sm3x_div_rn_noftz_f32_slowpath)
        /*0014*/ 	.word	0x00000000


	//----- nvinfo : EIATTR_FRAME_SIZE
	.align		4
.L_3:
        /*0018*/ 	.byte	0x04, 0x11
        /*001a*/ 	.short	(.L_5 - .L_4)
	.align		4
.L_4:
        /*001c*/ 	.word	index@(_Z20multi_head_attentionPfS_S_S_S_S_)
        /*0020*/ 	.word	0x00000000


	//----- nvinfo : EIATTR_REGCOUNT
	.align		4
.L_5:
        /*0024*/ 	.byte	0x04, 0x2f
        /*0026*/ 	.short	(.L_7 - .L_6)
	.align		4
.L_6:
        /*0028*/ 	.word	index@(_Z19flash_attn_kernel_1PfS_S_S_S_S_)
        /*002c*/ 	.word	0x00000060


	//----- nvinfo : EIATTR_FRAME_SIZE
	.align		4
.L_7:
        /*0030*/ 	.byte	0x04, 0x11
        /*0032*/ 	.short	(.L_9 - .L_8)
	.align		4
.L_8:
        /*0034*/ 	.word	index@($__internal_0_$__cuda_sm20_rcp_rn_f32_slowpath)
        /*0038*/ 	.word	0x00000000


	//----- nvinfo : EIATTR_FRAME_SIZE
	.align		4
.L_9:
        /*003c*/ 	.byte	0x04, 0x11
        /*003e*/ 	.short	(.L_11 - .L_10)
	.align		4
.L_10:
        /*0040*/ 	.word	index@(_Z19flash_attn_kernel_1PfS_S_S_S_S_)
        /*0044*/ 	.word	0x00000000


	//----- nvinfo : EIATTR_MIN_STACK_SIZE
	.align		4
.L_11:
        /*0048*/ 	.byte	0x04, 0x12
        /*004a*/ 	.short	(.L_13 - .L_12)
	.align		4
.L_12:
        /*004c*/ 	.word	index@(_Z19flash_attn_kernel_1PfS_S_S_S_S_)
        /*0050*/ 	.word	0x00000000


	//----- nvinfo : EIATTR_MIN_STACK_SIZE
	.align		4
.L_13:
        /*0054*/ 	.byte	0x04, 0x12
        /*0056*/ 	.short	(.L_15 - .L_14)
	.align		4
.L_14:
        /*0058*/ 	.word	index@(_Z20multi_head_attentionPfS_S_S_S_S_)
        /*005c*/ 	.word	0x00000000
.L_15:


//--------------------- .nv.compat                --------------------------
	.section	.nv.compat,"",@"SHT_CUDA_COMPAT_INFO"
	.align	4
        /*0000*/ 	.byte	0x02, 0x09, 0x00, 0x00, 0x02, 0x02, 0x01, 0x00, 0x02, 0x05, 0x05, 0x00, 0x03, 0x07, 0x01, 0x01
        /*0010*/ 	.byte	0x02, 0x03, 0x00, 0x00, 0x02, 0x06, 0x01, 0x00, 0x04, 0x0b, 0x08, 0x00, 0x01, 0x00, 0x00, 0x00
        /*0020*/ 	.byte	0x00, 0x00, 0x00, 0x00


//--------------------- .nv.info._Z19flash_attn_kernel_1PfS_S_S_S_S_ --------------------------
	.section	.nv.info._Z19flash_attn_kernel_1PfS_S_S_S_S_,"",@"SHT_CUDA_INFO"
	.sectionflags	@""
	.align	4


	//----- nvinfo : EIATTR_CUDA_API_VERSION
	.align		4
        /*0000*/ 	.byte	0x04, 0x37
        /*0002*/ 	.short	(.L_17 - .L_16)
.L_16:
        /*0004*/ 	.word	0x00000082


	//----- nvinfo : EIATTR_KPARAM_INFO
	.align		4
.L_17:
        /*0008*/ 	.byte	0x04, 0x17
        /*000a*/ 	.short	(.L_19 - .L_18)
.L_18:
        /*000c*/ 	.word	0x00000000
        /*0010*/ 	.short	0x0005
        /*0012*/ 	.short	0x0028
        /*0014*/ 	.byte	0x00, 0xf5, 0x21, 0x00


	//----- nvinfo : EIATTR_KPARAM_INFO
	.align		4
.L_19:
        /*0018*/ 	.byte	0x04, 0x17
        /*001a*/ 	.short	(.L_21 - .L_20)
.L_20:
        /*001c*/ 	.word	0x00000000
        /*0020*/ 	.short	0x0004
        /*0022*/ 	.short	0x0020
        /*0024*/ 	.byte	0x00, 0xf5, 0x21, 0x00


	//----- nvinfo : EIATTR_KPARAM_INFO
	.align		4
.L_21:
        /*0028*/ 	.byte	0x04, 0x17
        /*002a*/ 	.short	(.L_23 - .L_22)
.L_22:
        /*002c*/ 	.word	0x00000000
        /*0030*/ 	.short	0x0003
        /*0032*/ 	.short	0x0018
        /*0034*/ 	.byte	0x00, 0xf5, 0x21, 0x00


	//----- nvinfo : EIATTR_KPARAM_INFO
	.align		4
.L_23:
        /*0038*/ 	.byte	0x04, 0x17
        /*003a*/ 	.short	(.L_25 - .L_24)
.L_24:
        /*003c*/ 	.word	0x00000000
        /*0040*/ 	.short	0x0002
        /*0042*/ 	.short	0x0010
        /*0044*/ 	.byte	0x00, 0xf5, 0x21, 0x00


	//----- nvinfo : EIATTR_KPARAM_INFO
	.align		4
.L_25:
        /*0048*/ 	.byte	0x04, 0x17
        /*004a*/ 	.short	(.L_27 - .L_26)
.L_26:
        /*004c*/ 	.word	0x00000000
        /*0050*/ 	.short	0x0001
        /*0052*/ 	.short	0x0008
        /*0054*/ 	.byte	0x00, 0xf5, 0x21, 0x00


	//----- nvinfo : EIATTR_KPARAM_INFO
	.align		4
.L_27:
        /*0058*/ 	.byte	0x04, 0x17
        /*005a*/ 	.short	(.L_29 - .L_28)
.L_28:
        /*005c*/ 	.word	0x00000000
        /*0060*/ 	.short	0x0000
        /*0062*/ 	.short	0x0000
        /*0064*/ 	.byte	0x00, 0xf5, 0x21, 0x00


	//----- nvinfo : EIATTR_SPARSE_MMA_MASK
	.align		4
.L_29:
        /*0068*/ 	.byte	0x03, 0x50
        /*006a*/ 	.short	0x0000


	//----- nvinfo : EIATTR_MAXREG_COUNT
	.align		4
        /*006c*/ 	.byte	0x03, 0x1b
        /*006e*/ 	.short	0x00ff


	//----- nvinfo : EIATTR_NUM_BARRIERS
	.align		4
        /*0070*/ 	.byte	0x02, 0x4c
        /*0072*/ 	.byte	0x01
	.zero		1


	//----- nvinfo : EIATTR_MERCURY_ISA_VERSION
	.align		4
        /*0074*/ 	.byte	0x03, 0x5f
        /*0076*/ 	.short	0x0101


	//----- nvinfo : EIATTR_VRC_CTA_INIT_COUNT
	.align		4
        /*0078*/ 	.byte	0x02, 0x4a
	.zero		1
	.zero		1


	//----- nvinfo : EIATTR_EXIT_INSTR_OFFSETS
	.align		4
        /*007c*/ 	.byte	0x04, 0x1c
        /*007e*/ 	.short	(.L_31 - .L_30)


	//   ....[0]....
.L_30:
        /*0080*/ 	.word	0x00003d00


	//----- nvinfo : EIATTR_CRS_STACK_SIZE
	.align		4
.L_31:
        /*0084*/ 	.byte	0x04, 0x1e
        /*0086*/ 	.short	(.L_33 - .L_32)
.L_32:
        /*0088*/ 	.word	0x00000000


	//----- nvinfo : EIATTR_CBANK_PARAM_SIZE
	.align		4
.L_33:
        /*008c*/ 	.byte	0x03, 0x19
        /*008e*/ 	.short	0x0030


	//----- nvinfo : EIATTR_PARAM_CBANK
	.align		4
        /*0090*/ 	.byte	0x04, 0x0a
        /*0092*/ 	.short	(.L_35 - .L_34)
	.align		4
.L_34:
        /*0094*/ 	.word	index@(.nv.constant0._Z19flash_attn_kernel_1PfS_S_S_S_S_)
        /*0098*/ 	.short	0x0380
        /*009a*/ 	.short	0x0030


	//----- nvinfo : EIATTR_SW_WAR
	.align		4
.L_35:
        /*009c*/ 	.byte	0x04, 0x36
        /*009e*/ 	.short	(.L_37 - .L_36)
.L_36:
        /*00a0*/ 	.word	0x00000008
.L_37:


//--------------------- .nv.info._Z20multi_head_attentionPfS_S_S_S_S_ --------------------------
	.section	.nv.info._Z20multi_head_attentionPfS_S_S_S_S_,"",@"SHT_CUDA_INFO"
	.sectionflags	@""
	.align	4


	//----- nvinfo : EIATTR_CUDA_API_VERSION
	.align		4
        /*0000*/ 	.byte	0x04, 0x37
        /*0002*/ 	.short	(.L_39 - .L_38)
.L_38:
        /*0004*/ 	.word	0x00000082


	//----- nvinfo : EIATTR_KPARAM_INFO
	.align		4
.L_39:
        /*0008*/ 	.byte	0x04, 0x17
        /*000a*/ 	.short	(.L_41 - .L_40)
.L_40:
        /*000c*/ 	.word	0x00000000
        /*0010*/ 	.short	0x0005
        /*0012*/ 	.short	0x0028
        /*0014*/ 	.byte	0x00, 0xf5, 0x21, 0x00


	//----- nvinfo : EIATTR_KPARAM_INFO
	.align		4
.L_41:
        /*0018*/ 	.byte	0x04, 0x17
        /*001a*/ 	.short	(.L_43 - .L_42)
.L_42:
        /*001c*/ 	.word	0x00000000
        /*0020*/ 	.short	0x0004
        /*0022*/ 	.short	0x0020
        /*0024*/ 	.byte	0x00, 0xf5, 0x21, 0x00


	//----- nvinfo : EIATTR_KPARAM_INFO
	.align		4
.L_43:
        /*0028*/ 	.byte	0x04, 0x17
        /*002a*/ 	.short	(.L_45 - .L_44)
.L_44:
        /*002c*/ 	.word	0x00000000
        /*0030*/ 	.short	0x0003
        /*0032*/ 	.short	0x0018
        /*0034*/ 	.byte	0x00, 0xf5, 0x21, 0x00


	//----- nvinfo : EIATTR_KPARAM_INFO
	.align		4
.L_45:
        /*0038*/ 	.byte	0x04, 0x17
        /*003a*/ 	.short	(.L_47 - .L_46)
.L_46:
        /*003c*/ 	.word	0x00000000
        /*0040*/ 	.short	0x0002
        /*0042*/ 	.short	0x0010
        /*0044*/ 	.byte	0x00, 0xf5, 0x21, 0x00


	//----- nvinfo : EIATTR_KPARAM_INFO
	.align		4
.L_47:
        /*0048*/ 	.byte	0x04, 0x17
        /*004a*/ 	.short	(.L_49 - .L_48)
.L_48:
        /*004c*/ 	.word	0x00000000
        /*0050*/ 	.short	0x0001
        /*0052*/ 	.short	0x0008
        /*0054*/ 	.byte	0x00, 0xf5, 0x21, 0x00


	//----- nvinfo : EIATTR_KPARAM_INFO
	.align		4
.L_49:
        /*0058*/ 	.byte	0x04, 0x17
        /*005a*/ 	.short	(.L_51 - .L_50)
.L_50:
        /*005c*/ 	.word	0x00000000
        /*0060*/ 	.short	0x0000
        /*0062*/ 	.short	0x0000
        /*0064*/ 	.byte	0x00, 0xf5, 0x21, 0x00


	//----- nvinfo : EIATTR_SPARSE_MMA_MASK
	.align		4
.L_51:
        /*0068*/ 	.byte	0x03, 0x50
        /*006a*/ 	.short	0x0000


	//----- nvinfo : EIATTR_MAXREG_COUNT
	.align		4
        /*006c*/ 	.byte	0x03, 0x1b
        /*006e*/ 	.short	0x00ff


	//----- nvinfo : EIATTR_NUM_BARRIERS
	.align		4
        /*0070*/ 	.byte	0x02, 0x4c
        /*0072*/ 	.byte	0x01
	.zero		1


	//----- nvinfo : EIATTR_MERCURY_ISA_VERSION
	.align		4
        /*0074*/ 	.byte	0x03, 0x5f
        /*0076*/ 	.short	0x0101


	//----- nvinfo : EIATTR_VRC_CTA_INIT_COUNT
	.align		4
        /*0078*/ 	.byte	0x02, 0x4a
	.zero		1
	.zero		1


	//----- nvinfo : EIATTR_EXIT_INSTR_OFFSETS
	.align		4
        /*007c*/ 	.byte	0x04, 0x1c
        /*007e*/ 	.short	(.L_53 - .L_52)


	//   ....[0]....
.L_52:
        /*0080*/ 	.word	0x00003340


	//----- nvinfo : EIATTR_CRS_STACK_SIZE
	.align		4
.L_53:
        /*0084*/ 	.byte	0x04, 0x1e
        /*0086*/ 	.short	(.L_55 - .L_54)
.L_54:
        /*0088*/ 	.word	0x00000000


	//----- nvinfo : EIATTR_CBANK_PARAM_SIZE
	.align		4
.L_55:
        /*008c*/ 	.byte	0x03, 0x19
        /*008e*/ 	.short	0x0030


	//----- nvinfo : EIATTR_PARAM_CBANK
	.align		4
        /*0090*/ 	.byte	0x04, 0x0a
        /*0092*/ 	.short	(.L_57 - .L_56)
	.align		4
.L_56:
        /*0094*/ 	.word	index@(.nv.constant0._Z20multi_head_attentionPfS_S_S_S_S_)
        /*0098*/ 	.short	0x0380
        /*009a*/ 	.short	0x0030


	//----- nvinfo : EIATTR_SW_WAR
	.align		4
.L_57:
        /*009c*/ 	.byte	0x04, 0x36
        /*009e*/ 	.short	(.L_59 - .L_58)
.L_58:
        /*00a0*/ 	.word	0x00000008
.L_59:


//--------------------- .nv.callgraph             --------------------------
	.section	.nv.callgraph,"",@"SHT_CUDA_CALLGRAPH"
	.align	4
	.sectionentsize	8
	.align		4
        /*0000*/ 	.word	0x00000000
	.align		4
        /*0004*/ 	.word	0xffffffff
	.align		4
        /*0008*/ 	.word	0x00000000
	.align		4
        /*000c*/ 	.word	0xfffffffe
	.align		4
        /*0010*/ 	.word	0x00000000
	.align		4
        /*0014*/ 	.word	0xfffffffd
	.align		4
        /*0018*/ 	.word	0x00000000
	.align		4
        /*001c*/ 	.word	0xfffffffc


//--------------------- .text._Z19flash_attn_kernel_1PfS_S_S_S_S_ --------------------------
	.section	.text._Z19flash_attn_kernel_1PfS_S_S_S_S_,"ax",@progbits
	.align	128
        .global         _Z19flash_attn_kernel_1PfS_S_S_S_S_
        .type           _Z19flash_attn_kernel_1PfS_S_S_S_S_,@function
        .size           _Z19flash_attn_kernel_1PfS_S_S_S_S_,(.L_x_55 - _Z19flash_attn_kernel_1PfS_S_S_S_S_)
        .other          _Z19flash_attn_kernel_1PfS_S_S_S_S_,@"STO_CUDA_ENTRY STV_DEFAULT"
_Z19flash_attn_kernel_1PfS_S_S_S_S_:
.text._Z19flash_attn_kernel_1PfS_S_S_S_S_:
[----:B------:R-:W-:Y:S08]  /*0000*/  LDC R1, c[0x0][0x37c] ;  /* 0x0000df00ff017b82 */ /* 0x000ff00000000800 */
[----:B------:R-:W-:Y:S01]  /*0010*/  S2UR UR8, SR_CTAID.Y ;  /* 0x00000000000879c3 */ /* 0x000fe20000002600 */
[----:B------:R-:W0:Y:S01]  /*0020*/  LDCU.128 UR4, c[0x0][0x380] ;  /* 0x00007000ff0477ac */ /* 0x000e220008000c00 */
[----:B------:R-:W1:Y:S01]  /*0030*/  S2R R64, SR_TID.X ;  /* 0x0000000000407919 */ /* 0x000e620000002100 */
[----:B------:R-:W2:Y:S05]  /*0040*/  LDCU.128 UR12, c[0x0][0x3a0] ;  /* 0x00007400ff0c77ac */ /* 0x000eaa0008000c00 */
[----:B------:R-:W3:Y:S01]  /*0050*/  S2UR UR9, SR_CTAID.X ;  /* 0x00000000000979c3 */ /* 0x000ee20000002500 */
[----:B------:R-:W4:Y:S01]  /*0060*/  LDCU.128 UR16, c[0x0][0x390] ;  /* 0x00007200ff1077ac */ /* 0x000f220008000c00 */
[----:B------:R-:W0:Y:S06]  /*0070*/  LDCU.64 UR30, c[0x0][0x358] ;  /* 0x00006b00ff1e77ac */ /* 0x000e2c0008000a00 */
[----:B------:R-:W5:Y:S01]  /*0080*/  S2UR UR20, SR_CgaCtaId ;  /* 0x00000000001479c3 */ /* 0x000f620000008800 */
[----:B---3--:R-:W-:Y:S01]  /*0090*/  ULEA UR11, UR8, UR9, 0x3 ;  /* 0x00000009080b7291 */ /* 0x008fe2000f8e18ff */
[----:B-1----:R-:W-:-:S03]  /*00a0*/  SHF.L.U32 R72, R64, 0x6, RZ ;  /* 0x0000000640487819 */ /* 0x002fc600000006ff */
[----:B------:R-:W-:-:S04]  /*00b0*/  USHF.L.U32 UR10, UR11, 0x10, URZ ;  /* 0x000000100b0a7899 */ /* 0x000fc800080006ff */
[----:B0-----:R-:W-:Y:S02]  /*00c0*/  UIMAD.WIDE UR8, UR10, 0x4, UR4 ;  /* 0x000000040a0878a5 */ /* 0x001fe4000f8e0204 */
[----:B------:R-:W-:Y:S02]  /*00d0*/  USHF.L.U32 UR4, UR11, 0xa, URZ ;  /* 0x0000000a0b047899 */ /* 0x000fe400080006ff */
[----:B------:R-:W-:Y:S02]  /*00e0*/  UIMAD.WIDE UR6, UR10, 0x4, UR6 ;  /* 0x000000040a0678a5 */ /* 0x000fe4000f8e0206 */
[----:B--2---:R-:W-:Y:S02]  /*00f0*/  UIMAD.WIDE UR12, UR4, 0x4, UR12 ;  /* 0x00000004040c78a5 */ /* 0x004fe4000f8e020c */
[----:B------:R-:W-:Y:S02]  /*0100*/  UIMAD.WIDE UR14, UR4, 0x4, UR14 ;  /* 0x00000004040e78a5 */ /* 0x000fe4000f8e020e */
[----:B----4-:R-:W-:Y:S01]  /*0110*/  UIMAD.WIDE UR16, UR10, 0x4, UR16 ;  /* 0x000000040a1078a5 */ /* 0x010fe2000f8e0210 */
[----:B------:R-:W-:Y:S01]  /*0120*/  UMOV UR4, 0x400 ;  /* 0x0000040000047882 */ /* 0x000fe20000000000 */
[----:B------:R-:W-:-:S02]  /*0130*/  UIMAD.WIDE UR10, UR10, 0x4, UR18 ;  /* 0x000000040a0a78a5 */ /* 0x000fc4000f8e0212 */
[----:B-----5:R-:W-:Y:S02]  /*0140*/  ULEA UR19, UR20, UR4, 0x18 ;  /* 0x0000000414137291 */ /* 0x020fe4000f8ec0ff */
[----:B------:R-:W-:Y:S02]  /*0150*/  UIADD3 UR5, UPT, UPT, UR4, 0x8000, URZ ;  /* 0x0000800004057890 */ /* 0x000fe4000fffe0ff */
[----:B------:R-:W-:Y:S02]  /*0160*/  UIADD3 UR18, UPT, UPT, UR4, 0x8080, URZ ;  /* 0x0000808004127890 */ /* 0x000fe4000fffe0ff */
[----:B------:R-:W-:Y:S01]  /*0170*/  UIADD3 UR4, UPT, UPT, UR4, 0x2000, URZ ;  /* 0x0000200004047890 */ /* 0x000fe2000fffe0ff */
[----:B------:R-:W-:Y:S01]  /*0180*/  LEA R68, R64, UR19, 0x8 ;  /* 0x0000001340447c11 */ /* 0x000fe2000f8e40ff */
[----:B------:R-:W-:Y:S02]  /*0190*/  ULEA UR5, UR20, UR5, 0x18 ;  /* 0x0000000514057291 */ /* 0x000fe4000f8ec0ff */
[----:B------:R-:W-:Y:S01]  /*01a0*/  ULEA UR18, UR20, UR18, 0x18 ;  /* 0x0000001214127291 */ /* 0x000fe2000f8ec0ff */
[----:B------:R-:W-:Y:S01]  /*01b0*/  IADD3 R68, PT, PT, R68, 0x10, RZ ;  /* 0x0000001044447810 */ /* 0x000fe20007ffe0ff */
[----:B------:R-:W-:-:S02]  /*01c0*/  ULEA UR19, UR20, UR4, 0x18 ;  /* 0x0000000414137291 */ /* 0x000fc4000f8ec0ff */
[C---:B------:R-:W-:Y:S01]  /*01d0*/  LEA R71, R64.reuse, UR5, 0x2 ;  /* 0x0000000540477c11 */ /* 0x040fe2000f8e10ff */
[----:B------:R-:W-:Y:S01]  /*01e0*/  UMOV UR4, URZ ;  /* 0x000000ff00047c82 */ /* 0x000fe20008000000 */
[C---:B------:R-:W-:Y:S01]  /*01f0*/  LEA R70, R64.reuse, UR18, 0x2 ;  /* 0x0000001240467c11 */ /* 0x040fe2000f8e10ff */
[----:B------:R-:W-:Y:S01]  /*0200*/  UMOV UR27, UR6 ;  /* 0x00000006001b7c82 */ /* 0x000fe20008000000 */
[----:B------:R-:W-:Y:S01]  /*0210*/  LEA R69, R64, UR19, 0x8 ;  /* 0x0000001340457c11 */ /* 0x000fe2000f8e40ff */
[----:B------:R-:W-:Y:S01]  /*0220*/  UMOV UR28, UR7 ;  /* 0x00000007001c7c82 */ /* 0x000fe20008000000 */
[----:B------:R-:W-:Y:S01]  /*0230*/  UMOV UR25, UR16 ;  /* 0x0000001000197c82 */ /* 0x000fe20008000000 */
[----:B------:R-:W-:-:S05]  /*0240*/  UMOV UR26, UR17 ;  /* 0x00000011001a7c82 */ /* 0x000fca0008000000 */
.L_x_15:
[C---:B-1----:R-:W-:Y:S01]  /*0250*/  IMAD.WIDE.U32 R4, R64.reuse, 0x100, RZ ;  /* 0x0000010040047825 */ /* 0x042fe200078e00ff */
[----:B------:R-:W-:Y:S01]  /*0260*/  ISETP.GT.U32.AND P0, PT, R64, 0x1f, PT ;  /* 0x0000001f4000780c */ /* 0x000fe20003f04070 */
[----:B------:R-:W-:Y:S01]  /*0270*/  UMOV UR5, 0x10 ;  /* 0x0000001000057882 */ /* 0x000fe20000000000 */
[----:B------:R-:W-:Y:S02]  /*0280*/  MOV R20, R68 ;  /* 0x0000004400147202 */ /* 0x000fe40000000f00 */
[----:B0-----:R-:W-:-:S04]  /*0290*/  LOP3.LUT R6, R4, 0x10, RZ, 0xfc, !PT ;  /* 0x0000001004067812 */ /* 0x001fc800078efcff */
[C---:B------:R-:W-:Y:S02]  /*02a0*/  IADD3 R4, P1, PT, R6.reuse, UR25, RZ ;  /* 0x0000001906047c10 */ /* 0x040fe4000ff3e0ff */
[----:B------:R-:W-:Y:S02]  /*02b0*/  IADD3 R6, P2, PT, R6, UR27, RZ ;  /* 0x0000001b06067c10 */ /* 0x000fe4000ff5e0ff */
[C---:B------:R-:W-:Y:S02]  /*02c0*/  IADD3.X R21, PT, PT, R5.reuse, UR26, RZ, P1, !PT ;  /* 0x0000001a05157c10 */ /* 0x040fe40008ffe4ff */
[----:B------:R-:W-:-:S09]  /*02d0*/  IADD3.X R7, PT, PT, R5, UR28, RZ, P2, !PT ;  /* 0x0000001c05077c10 */ /* 0x000fd200097fe4ff */
.L_x_2:
[----:B------:R-:W-:Y:S01]  /*02e0*/  BSSY.RECONVERGENT B0, `(.L_x_0) ;  /* 0x0000023000007945 */ /* 0x000fe20003800200 */
[----:B------:R-:W-:-:S03]  /*02f0*/  MOV R5, R21 ;  /* 0x0000001500057202 */ /* 0x000fc60000000f00 */
[----:B------:R-:W-:Y:S05]  /*0300*/  @P0 BRA `(.L_x_1) ;  /* 0x0000000000800947 */ /* 0x000fea0003800000 */
[----:B------:R-:W2:Y:S04]  /*0310*/  LDG.E R22, desc[UR30][R4.64+-0x10] ;  /* 0xfffff01e04167981 */ /* 0x000ea8000c1e1900 */
[----:B------:R-:W3:Y:S04]  /*0320*/  LDG.E R21, desc[UR30][R6.64+-0x10] ;  /* 0xfffff01e06157981 */ /* 0x000ee8000c1e1900 */
[----:B------:R-:W4:Y:S04]  /*0330*/  LDG.E R24, desc[UR30][R4.64+-0xc] ;  /* 0xfffff41e04187981 */ /* 0x000f28000c1e1900 */
[----:B------:R-:W5:Y:S04]  /*0340*/  LDG.E R23, desc[UR30][R6.64+-0xc] ;  /* 0xfffff41e06177981 */ /* 0x000f68000c1e1900 */
        /* <DEDUP_REMOVED lines=12> */
[----:B--2---:R0:W-:Y:S04]  /*0410*/  STS [R69+UR5+-0x10], R22 ;  /* 0xfffff01645007988 */ /* 0x0041e80008000805 */
[----:B---3--:R0:W-:Y:S04]  /*0420*/  STS [R20+-0x10], R21 ;  /* 0xfffff01514007388 */ /* 0x0081e80000000800 */
[----:B----4-:R0:W-:Y:S04]  /*0430*/  STS [R69+UR5+-0xc], R24 ;  /* 0xfffff41845007988 */ /* 0x0101e80008000805 */
[----:B-----5:R0:W-:Y:S04]  /*0440*/  STS [R20+-0xc], R23 ;  /* 0xfffff41714007388 */ /* 0x0201e80000000800 */
[----:B------:R0:W-:Y:S04]  /*0450*/  STS [R69+UR5+-0x8], R26 ;  /* 0xfffff81a45007988 */ /* 0x0001e80008000805 */
[----:B------:R0:W-:Y:S04]  /*0460*/  STS [R20+-0x8], R25 ;  /* 0xfffff81914007388 */ /* 0x0001e80000000800 */
[----:B------:R0:W-:Y:S04]  /*0470*/  STS [R69+UR5+-0x4], R28 ;  /* 0xfffffc1c45007988 */ /* 0x0001e80008000805 */
[----:B------:R0:W-:Y:S04]  /*0480*/  STS [R20+-0x4], R27 ;  /* 0xfffffc1b14007388 */ /* 0x0001e80000000800 */
[----:B------:R0:W-:Y:S04]  /*0490*/  STS [R69+UR5], R30 ;  /* 0x0000001e45007988 */ /* 0x0001e80008000805 */
[----:B------:R0:W-:Y:S04]  /*04a0*/  STS [R20], R29 ;  /* 0x0000001d14007388 */ /* 0x0001e80000000800 */
[----:B------:R0:W-:Y:S04]  /*04b0*/  STS [R69+UR5+0x4], R32 ;  /* 0x0000042045007988 */ /* 0x0001e80008000805 */
[----:B------:R0:W-:Y:S04]  /*04c0*/  STS [R20+0x4], R31 ;  /* 0x0000041f14007388 */ /* 0x0001e80000000800 */
[----:B------:R0:W-:Y:S04]  /*04d0*/  STS [R69+UR5+0x8], R34 ;  /* 0x0000082245007988 */ /* 0x0001e80008000805 */
[----:B------:R0:W-:Y:S04]  /*04e0*/  STS [R20+0x8], R33 ;  /* 0x0000082114007388 */ /* 0x0001e80000000800 */
[----:B------:R0:W-:Y:S04]  /*04f0*/  STS [R69+UR5+0xc], R36 ;  /* 0x00000c2445007988 */ /* 0x0001e80008000805 */
[----:B------:R0:W-:Y:S02]  /*0500*/  STS [R20+0xc], R35 ;  /* 0x00000c2314007388 */ /* 0x0001e40000000800 */
.L_x_1:
[----:B------:R-:W-:Y:S05]  /*0510*/  BSYNC.RECONVERGENT B0 ;  /* 0x0000000000007941 */ /* 0x000fea0003800200 */
.L_x_0:
[----:B------:R-:W-:Y:S01]  /*0520*/  UIADD3 UR5, UPT, UPT, UR5, 0x20, URZ ;  /* 0x0000002005057890 */ /* 0x000fe2000fffe0ff */
[----:B------:R-:W-:Y:S02]  /*0530*/  IADD3 R4, P1, PT, R4, 0x20, RZ ;  /* 0x0000002004047810 */ /* 0x000fe40007f3e0ff */
[----:B------:R-:W-:Y:S01]  /*0540*/  IADD3 R6, P2, PT, R6, 0x20, RZ ;  /* 0x0000002006067810 */ /* 0x000fe20007f5e0ff */
[----:B------:R-:W-:Y:S01]  /*0550*/  UISETP.NE.AND UP0, UPT, UR5, 0x110, UPT ;  /* 0x000001100500788c */ /* 0x000fe2000bf05270 */
[----:B0-----:R-:W-:Y:S02]  /*0560*/  IADD3.X R21, PT, PT, RZ, R5, RZ, P1, !PT ;  /* 0x00000005ff157210 */ /* 0x001fe40000ffe4ff */
[----:B------:R-:W-:Y:S02]  /*0570*/  IADD3.X R7, PT, PT, RZ, R7, RZ, P2, !PT ;  /* 0x00000007ff077210 */ /* 0x000fe400017fe4ff */
[----:B------:R-:W-:-:S04]  /*0580*/  IADD3 R20, PT, PT, R20, 0x20, RZ ;  /* 0x0000002014147810 */ /* 0x000fc80007ffe0ff */
[----:B------:R-:W-:Y:S05]  /*0590*/  BRA.U UP0, `(.L_x_2) ;  /* 0xfffffffd00507547 */ /* 0x000fea000b83ffff */
[----:B------:R-:W-:Y:S06]  /*05a0*/  BAR.SYNC.DEFER_BLOCKING 0x0 ;  /* 0x0000000000007b1d */ /* 0x000fec0000010000 */
[----:B------:R-:W-:Y:S01]  /*05b0*/  UMOV UR5, URZ ;  /* 0x000000ff00057c82 */ /* 0x000fe20008000000 */
[----:B------:R-:W-:Y:S01]  /*05c0*/  UMOV UR23, UR8 ;  /* 0x0000000800177c82 */ /* 0x000fe20008000000 */
[----:B------:R-:W-:Y:S01]  /*05d0*/  UMOV UR24, UR9 ;  /* 0x0000000900187c82 */ /* 0x000fe20008000000 */
[----:B------:R-:W-:Y:S01]  /*05e0*/  UMOV UR16, UR10 ;  /* 0x0000000a00107c82 */ /* 0x000fe20008000000 */
[----:B------:R-:W-:Y:S01]  /*05f0*/  UMOV UR17, UR11 ;  /* 0x0000000b00117c82 */ /* 0x000fe20008000000 */
[----:B------:R-:W-:Y:S01]  /*0600*/  UMOV UR21, UR12 ;  /* 0x0000000c00157c82 */ /* 0x000fe20008000000 */
[----:B------:R-:W-:Y:S01]  /*0610*/  UMOV UR22, UR13 ;  /* 0x0000000d00167c82 */ /* 0x000fe20008000000 */
[----:B------:R-:W-:Y:S01]  /*0620*/  UMOV UR19, UR14 ;  /* 0x0000000e00137c82 */ /* 0x000fe20008000000 */
[----:B------:R-:W-:-:S05]  /*0630*/  UMOV UR20, UR15 ;  /* 0x0000000f00147c82 */ /* 0x000fca0008000000 */
.L_x_14:
[----:B------:R-:W-:Y:S01]  /*0640*/  ISETP.GT.U32.AND P0, PT, R64, 0x1f, PT ;  /* 0x0000001f4000780c */ /* 0x000fe20003f04070 */
[----:B01----:R-:W-:-:S12]  /*0650*/  UMOV UR6, URZ ;  /* 0x000000ff00067c82 */ /* 0x003fd80008000000 */
.L_x_5:
[----:B------:R-:W-:Y:S04]  /*0660*/  BSSY.RECONVERGENT B0, `(.L_x_3) ;  /* 0x0000030000007945 */ /* 0x000fe80003800200 */
[----:B0-----:R-:W-:Y:S05]  /*0670*/  @P0 BRA `(.L_x_4) ;  /* 0x0000000000b80947 */ /* 0x001fea0003800000 */
[----:B------:R-:W-:Y:S01]  /*0680*/  HFMA2 R4, -RZ, RZ, 0, 2.384185791015625e-07 ;  /* 0x00000004ff047431 */ /* 0x000fe200000001ff */
[----:B------:R-:W-:Y:S02]  /*0690*/  MOV R6, UR23 ;  /* 0x0000001700067c02 */ /* 0x000fe40008000f00 */
[----:B------:R-:W-:Y:S02]  /*06a0*/  MOV R7, UR24 ;  /* 0x0000001800077c02 */ /* 0x000fe40008000f00 */
[----:B------:R-:W-:-:S05]  /*06b0*/  IADD3 R21, PT, PT, R72, UR6, RZ ;  /* 0x0000000648157c10 */ /* 0x000fca000fffe0ff */
[----:B------:R-:W-:-:S04]  /*06c0*/  IMAD.WIDE.U32 R6, R21, 0x4, R6 ;  /* 0x0000000415067825 */ /* 0x000fc800078e0006 */
[----:B------:R-:W-:Y:S01]  /*06d0*/  IMAD.WIDE.U32 R4, R21, R4, UR16 ;  /* 0x0000001015047e25 */ /* 0x000fe2000f8e0004 */
        /* <DEDUP_REMOVED lines=15> */
[----:B------:R-:W5:Y:S01]  /*07d0*/  LDG.E R74, desc[UR30][R4.64+0x1c] ;  /* 0x00001c1e044a7981 */ /* 0x000f62000c1e1900 */
[----:B------:R-:W0:Y:S01]  /*07e0*/  S2UR UR29, SR_CgaCtaId ;  /* 0x00000000001d79c3 */ /* 0x000e220000008800 */
[----:B------:R-:W-:-:S02]  /*07f0*/  UMOV UR18, 0x400 ;  /* 0x0000040000127882 */ /* 0x000fc40000000000 */
[----:B------:R-:W-:Y:S02]  /*0800*/  UIADD3 UR7, UPT, UPT, UR18, 0x4000, URZ ;  /* 0x0000400012077890 */ /* 0x000fe4000fffe0ff */
[----:B------:R-:W-:Y:S02]  /*0810*/  UIADD3 UR18, UPT, UPT, UR18, 0x6000, URZ ;  /* 0x0000600012127890 */ /* 0x000fe4000fffe0ff */
[----:B0-----:R-:W-:Y:S02]  /*0820*/  ULEA UR7, UR29, UR7, 0x18 ;  /* 0x000000071d077291 */ /* 0x001fe4000f8ec0ff */
[----:B------:R-:W-:-:S04]  /*0830*/  ULEA UR18, UR29, UR18, 0x18 ;  /* 0x000000121d127291 */ /* 0x000fc8000f8ec0ff */
[C---:B------:R-:W-:Y:S02]  /*0840*/  LEA R23, R21.reuse, UR7, 0x2 ;  /* 0x0000000715177c11 */ /* 0x040fe4000f8e10ff */
[----:B------:R-:W-:-:S03]  /*0850*/  LEA R21, R21, UR18, 0x2 ;  /* 0x0000001215157c11 */ /* 0x000fc6000f8e10ff */
[----:B--2---:R0:W-:Y:S04]  /*0860*/  STS [R23], R20 ;  /* 0x0000001417007388 */ /* 0x0041e80000000800 */
[----:B---3--:R0:W-:Y:S04]  /*0870*/  STS [R21], R22 ;  /* 0x0000001615007388 */ /* 0x0081e80000000800 */
[----:B----4-:R0:W-:Y:S04]  /*0880*/  STS [R23+0x4], R24 ;  /* 0x0000041817007388 */ /* 0x0101e80000000800 */
[----:B-----5:R0:W-:Y:S04]  /*0890*/  STS [R21+0x4], R26 ;  /* 0x0000041a15007388 */ /* 0x0201e80000000800 */
[----:B------:R0:W-:Y:S04]  /*08a0*/  STS [R23+0x8], R28 ;  /* 0x0000081c17007388 */ /* 0x0001e80000000800 */
        /* <DEDUP_REMOVED lines=10> */
[----:B------:R0:W-:Y:S02]  /*0950*/  STS [R21+0x1c], R74 ;  /* 0x00001c4a15007388 */ /* 0x0001e40000000800 */
.L_x_4:
[----:B------:R-:W-:Y:S05]  /*0960*/  BSYNC.RECONVERGENT B0 ;  /* 0x0000000000007941 */ /* 0x000fea0003800200 */
.L_x_3:
[----:B------:R-:W-:-:S04]  /*0970*/  UIADD3 UR6, UPT, UPT, UR6, 0x8, URZ ;  /* 0x0000000806067890 */ /* 0x000fc8000fffe0ff */
[----:B------:R-:W-:-:S09]  /*0980*/  UISETP.NE.AND UP0, UPT, UR6, 0x40, UPT ;  /* 0x000000400600788c */ /* 0x000fd2000bf05270 */
[----:B------:R-:W-:Y:S05]  /*0990*/  BRA.U UP0, `(.L_x_5) ;  /* 0xfffffffd00307547 */ /* 0x000fea000b83ffff */
[C---:B------:R-:W-:Y:S02]  /*09a0*/  ISETP.GT.U32.AND P0, PT, R64.reuse, 0x1f, PT ;  /* 0x0000001f4000780c */ /* 0x040fe40003f04070 */
[----:B------:R-:W-:Y:S02]  /*09b0*/  MOV R78, UR21 ;  /* 0x00000015004e7c02 */ /* 0x000fe40008000f00 */
[----:B------:R-:W-:Y:S02]  /*09c0*/  MOV R79, UR22 ;  /* 0x00000016004f7c02 */ /* 0x000fe40008000f00 */
[----:B------:R-:W-:Y:S02]  /*09d0*/  MOV R76, UR19 ;  /* 0x00000013004c7c02 */ /* 0x000fe40008000f00 */
[----:B------:R-:W-:Y:S01]  /*09e0*/  MOV R77, UR20 ;  /* 0x00000014004d7c02 */ /* 0x000fe20008000f00 */
[----:B------:R-:W-:-:S04]  /*09f0*/  IMAD.WIDE.U32 R78, R64, 0x4, R78 ;  /* 0x00000004404e7825 */ /* 0x000fc800078e004e */
[----:B------:R-:W-:Y:S01]  /*0a00*/  IMAD.WIDE.U32 R76, R64, 0x4, R76 ;  /* 0x00000004404c7825 */ /* 0x000fe200078e004c */
[----:B------:R-:W2:Y:S04]  /*0a10*/  @!P0 LDG.E R4, desc[UR30][R78.64] ;  /* 0x0000001e4e048981 */ /* 0x000ea8000c1e1900 */
[----:B------:R-:W3:Y:S01]  /*0a20*/  @!P0 LDG.E R5, desc[UR30][R76.64] ;  /* 0x0000001e4c058981 */ /* 0x000ee2000c1e1900 */
[----:B------:R-:W-:Y:S01]  /*0a30*/  UISETP.NE.AND UP0, UPT, UR4, UR5, UPT ;  /* 0x000000050400728c */ /* 0x000fe2000bf05270 */
[----:B0-----:R-:W-:Y:S01]  /*0a40*/  HFMA2 R66, -RZ, RZ, 0, 0 ;  /* 0x00000000ff427431 */ /* 0x001fe200000001ff */
[----:B------:R-:W-:Y:S01]  /*0a50*/  MOV R67, 0xff800000 ;  /* 0xff80000000437802 */ /* 0x000fe20000000f00 */
[----:B--2---:R0:W-:Y:S04]  /*0a60*/  @!P0 STS [R71], R4 ;  /* 0x0000000447008388 */ /* 0x0041e80000000800 */
[----:B---3--:R0:W-:Y:S01]  /*0a70*/  @!P0 STS [R70], R5 ;  /* 0x0000000546008388 */ /* 0x0081e20000000800 */
[----:B------:R-:W-:Y:S01]  /*0a80*/  BAR.SYNC.DEFER_BLOCKING 0x0 ;  /* 0x0000000000007b1d */ /* 0x000fe20000010000 */
[----:B------:R-:W-:-:S04]  /*0a90*/  PLOP3.LUT P0, PT, PT, PT, UP0, 0x80, 0x8 ;  /* 0x000000000008781c */ /* 0x000fc80003f0f008 */
[C---:B------:R-:W-:Y:S02]  /*0aa0*/  ISETP.GT.U32.AND P1, PT, R64.reuse, 0x1, !P0 ;  /* 0x000000014000780c */ /* 0x040fe40004724070 */
[C---:B------:R-:W-:Y:S02]  /*0ab0*/  ISETP.GT.U32.AND P4, PT, R64.reuse, 0x3, !P0 ;  /* 0x000000034000780c */ /* 0x040fe40004784070 */
[C---:B------:R-:W-:Y:S02]  /*0ac0*/  ISETP.GT.U32.AND P5, PT, R64.reuse, 0x7, !P0 ;  /* 0x000000074000780c */ /* 0x040fe400047a4070 */
[C---:B------:R-:W-:Y:S02]  /*0ad0*/  ISETP.GT.U32.AND P6, PT, R64.reuse, 0xf, !P0 ;  /* 0x0000000f4000780c */ /* 0x040fe400047c4070 */
[----:B------:R-:W-:Y:S02]  /*0ae0*/  P2R R73, PR, RZ, 0x2 ;  /* 0x00000002ff497803 */ /* 0x000fe40000000000 */
[----:B0-----:R-:W-:-:S13]  /*0af0*/  ISETP.GT.U32.AND P0, PT, R64, 0x10, !P0 ;  /* 0x000000104000780c */ /* 0x001fda0004704070 */
.L_x_12:
[----:B0-----:R-:W0:Y:S01]  /*0b00*/  S2R R6, SR_CgaCtaId ;  /* 0x0000000000067919 */ /* 0x001e220000008800 */
[----:B------:R-:W-:Y:S01]  /*0b10*/  MOV R4, 0x400 ;  /* 0x0000040000047802 */ /* 0x000fe20000000f00 */
[----:B------:R-:W-:Y:S01]  /*0b20*/  UISETP.GE.U32.AND UP0, UPT, UR4, UR5, UPT ;  /* 0x000000050400728c */ /* 0x000fe2000bf06070 */
[----:B------:R-:W-:Y:S02]  /*0b30*/  SHF.L.U32 R75, R66, 0x6, RZ ;  /* 0x00000006424b7819 */ /* 0x000fe400000006ff */
[----:B-1----:R-:W-:Y:S02]  /*0b40*/  IADD3 R5, PT, PT, R4, 0x4000, RZ ;  /* 0x0000400004057810 */ /* 0x002fe40007ffe0ff */
[C---:B0-----:R-:W-:Y:S02]  /*0b50*/  LEA R74, R6.reuse, R4, 0x18 ;  /* 0x00000004064a7211 */ /* 0x041fe400078ec0ff */
[----:B------:R-:W-:Y:S02]  /*0b60*/  LEA R83, R6, R5, 0x18 ;  /* 0x0000000506537211 */ /* 0x000fe400078ec0ff */
[----:B------:R-:W-:-:S02]  /*0b70*/  LEA R81, R66, R74, 0x8 ;  /* 0x0000004a42517211 */ /* 0x000fc400078e40ff */
[-C--:B------:R-:W-:Y:S02]  /*0b80*/  LEA R80, R64, R83.reuse, 0x8 ;  /* 0x0000005340507211 */ /* 0x080fe400078e40ff */
[----:B------:R-:W-:Y:S01]  /*0b90*/  LEA R75, R75, R74, 0x2 ;  /* 0x0000004a4b4b7211 */ /* 0x000fe200078e10ff */
[----:B------:R-:W-:Y:S01]  /*0ba0*/  LDS.128 R44, [R81] ;  /* 0x00000000512c7984 */ /* 0x000fe20000000c00 */
[----:B------:R-:W-:-:S03]  /*0bb0*/  LEA R74, R72, R83, 0x2 ;  /* 0x00000053484a7211 */ /* 0x000fc600078e10ff */
[----:B------:R-:W0:Y:S04]  /*0bc0*/  LDS.128 R4, [R80] ;  /* 0x0000000050047984 */ /* 0x000e280000000c00 */
[----:B------:R-:W-:Y:S04]  /*0bd0*/  LDS.128 R24, [R81+0x10] ;  /* 0x0000100051187984 */ /* 0x000fe80000000c00 */
[----:B------:R-:W1:Y:S04]  /*0be0*/  LDS.128 R20, [R80+0x10] ;  /* 0x0000100050147984 */ /* 0x000e680000000c00 */
[----:B------:R-:W-:Y:S04]  /*0bf0*/  LDS.128 R36, [R81+0x20] ;  /* 0x0000200051247984 */ /* 0x000fe80000000c00 */
[----:B------:R-:W2:Y:S04]  /*0c00*/  LDS.128 R40, [R80+0x20] ;  /* 0x0000200050287984 */ /* 0x000ea80000000c00 */
[----:B------:R-:W-:Y:S04]  /*0c10*/  LDS.128 R28, [R81+0x30] ;  /* 0x00003000511c7984 */ /* 0x000fe80000000c00 */
[----:B------:R-:W3:Y:S01]  /*0c20*/  LDS.128 R32, [R80+0x30] ;  /* 0x0000300050207984 */ /* 0x000ee20000000c00 */
[----:B0-----:R-:W-:-:S04]  /*0c30*/  FFMA R4, R4, R44, RZ ;  /* 0x0000002c04047223 */ /* 0x001fc800000000ff */
[----:B------:R-:W-:-:S04]  /*0c40*/  FFMA R5, R5, R45, R4 ;  /* 0x0000002d05057223 */ /* 0x000fc80000000004 */
[----:B------:R-:W-:-:S04]  /*0c50*/  FFMA R6, R6, R46, R5 ;  /* 0x0000002e06067223 */ /* 0x000fc80000000005 */
[----:B------:R-:W-:Y:S02]  /*0c60*/  FFMA R7, R7, R47, R6 ;  /* 0x0000002f07077223 */ /* 0x000fe40000000006 */
[----:B------:R-:W-:Y:S02]  /*0c70*/  LDS.128 R44, [R75+0x40] ;  /* 0x000040004b2c7984 */ /* 0x000fe40000000c00 */
[----:B-1----:R-:W-:Y:S02]  /*0c80*/  FFMA R20, R20, R24, R7 ;  /* 0x0000001814147223 */ /* 0x002fe40000000007 */
[----:B------:R-:W0:Y:S02]  /*0c90*/  LDS.128 R4, [R74+0x40] ;  /* 0x000040004a047984 */ /* 0x000e240000000c00 */
[----:B------:R-:W-:-:S04]  /*0ca0*/  FFMA R21, R21, R25, R20 ;  /* 0x0000001915157223 */ /* 0x000fc80000000014 */
[----:B------:R-:W-:-:S04]  /*0cb0*/  FFMA R22, R22, R26, R21 ;  /* 0x0000001a16167223 */ /* 0x000fc80000000015 */
[----:B------:R-:W-:Y:S02]  /*0cc0*/  FFMA R23, R23, R27, R22 ;  /* 0x0000001b17177223 */ /* 0x000fe40000000016 */
[----:B------:R-:W-:Y:S02]  /*0cd0*/  LDS.128 R24, [R75+0x50] ;  /* 0x000050004b187984 */ /* 0x000fe40000000c00 */
[----:B--2---:R-:W-:Y:S02]  /*0ce0*/  FFMA R36, R40, R36, R23 ;  /* 0x0000002428247223 */ /* 0x004fe40000000017 */
[----:B------:R-:W1:Y:S02]  /*0cf0*/  LDS.128 R20, [R74+0x50] ;  /* 0x000050004a147984 */ /* 0x000e640000000c00 */
[----:B------:R-:W-:-:S04]  /*0d00*/  FFMA R37, R41, R37, R36 ;  /* 0x0000002529257223 */ /* 0x000fc80000000024 */
[----:B------:R-:W-:-:S04]  /*0d10*/  FFMA R38, R42, R38, R37 ;  /* 0x000000262a267223 */ /* 0x000fc80000000025 */
[----:B------:R-:W-:Y:S02]  /*0d20*/  FFMA R39, R43, R39, R38 ;  /* 0x000000272b277223 */ /* 0x000fe40000000026 */
[----:B------:R-:W-:Y:S02]  /*0d30*/  LDS.128 R40, [R74+0x60] ;  /* 0x000060004a287984 */ /* 0x000fe40000000c00 */
[----:B---3--:R-:W-:Y:S02]  /*0d40*/  FFMA R28, R32, R28, R39 ;  /* 0x0000001c201c7223 */ /* 0x008fe40000000027 */
[----:B------:R-:W2:Y:S02]  /*0d50*/  LDS.128 R36, [R75+0x60] ;  /* 0x000060004b247984 */ /* 0x000ea40000000c00 */
[----:B------:R-:W-:-:S04]  /*0d60*/  FFMA R29, R33, R29, R28 ;  /* 0x0000001d211d7223 */ /* 0x000fc8000000001c */
[----:B------:R-:W-:-:S04]  /*0d70*/  FFMA R30, R34, R30, R29 ;  /* 0x0000001e221e7223 */ /* 0x000fc8000000001d */
[----:B------:R-:W-:Y:S02]  /*0d80*/  FFMA R31, R35, R31, R30 ;  /* 0x0000001f231f7223 */ /* 0x000fe4000000001e */
[----:B------:R-:W-:Y:S02]  /*0d90*/  LDS.128 R32, [R75+0x70] ;  /* 0x000070004b207984 */ /* 0x000fe40000000c00 */
[----:B0-----:R-:W-:Y:S02]  /*0da0*/  FFMA R4, R4, R44, R31 ;  /* 0x0000002c04047223 */ /* 0x001fe4000000001f */
[----:B------:R-:W0:Y:S02]  /*0db0*/  LDS.128 R28, [R74+0x70] ;  /* 0x000070004a1c7984 */ /* 0x000e240000000c00 */
[----:B------:R-:W-:-:S04]  /*0dc0*/  FFMA R5, R5, R45, R4 ;  /* 0x0000002d05057223 */ /* 0x000fc80000000004 */
[----:B------:R-:W-:-:S04]  /*0dd0*/  FFMA R6, R6, R46, R5 ;  /* 0x0000002e06067223 */ /* 0x000fc80000000005 */
[----:B------:R-:W-:Y:S02]  /*0de0*/  FFMA R7, R7, R47, R6 ;  /* 0x0000002f07077223 */ /* 0x000fe40000000006 */
[----:B------:R-:W-:Y:S02]  /*0df0*/  LDS.128 R44, [R75+0x80] ;  /* 0x000080004b2c7984 */ /* 0x000fe40000000c00 */
[----:B-1----:R-:W-:Y:S02]  /*0e00*/  FFMA R20, R20, R24, R7 ;  /* 0x0000001814147223 */ /* 0x002fe40000000007 */
[----:B------:R-:W1:Y:S02]  /*0e10*/  LDS.128 R4, [R74+0x80] ;  /* 0x000080004a047984 */ /* 0x000e640000000c00 */
[----:B------:R-:W-:-:S04]  /*0e20*/  FFMA R21, R21, R25, R20 ;  /* 0x0000001915157223 */ /* 0x000fc80000000014 */
[----:B------:R-:W-:-:S04]  /*0e30*/  FFMA R22, R22, R26, R21 ;  /* 0x0000001a16167223 */ /* 0x000fc80000000015 */
[----:B------:R-:W-:Y:S02]  /*0e40*/  FFMA R23, R23, R27, R22 ;  /* 0x0000001b17177223 */ /* 0x000fe40000000016 */
[----:B------:R-:W-:Y:S02]  /*0e50*/  LDS.128 R24, [R74+0x90] ;  /* 0x000090004a187984 */ /* 0x000fe40000000c00 */
[----:B--2---:R-:W-:Y:S02]  /*0e60*/  FFMA R36, R40, R36, R23 ;  /* 0x0000002428247223 */ /* 0x004fe40000000017 */
        /* <DEDUP_REMOVED lines=37> */
[----:B------:R-:W-:Y:S01]  /*10c0*/  FFMA R5, R45, R5, R4 ;  /* 0x000000052d057223 */ /* 0x000fe20000000004 */
[----:B------:R-:W-:-:S03]  /*10d0*/  SHF.L.U32 R4, R66, 0x2, RZ ;  /* 0x0000000242047819 */ /* 0x000fc600000006ff */
[----:B------:R-:W-:Y:S01]  /*10e0*/  FFMA R6, R46, R6, R5 ;  /* 0x000000062e067223 */ /* 0x000fe20000000005 */
[C---:B------:R-:W-:Y:S02]  /*10f0*/  ISETP.EQ.AND P2, PT, R4.reuse, RZ, PT ;  /* 0x000000ff0400720c */ /* 0x040fe40003f42270 */
[----:B------:R-:W-:Y:S01]  /*1100*/  ISETP.EQ.AND P1, PT, R4, 0x4, PT ;  /* 0x000000040400780c */ /* 0x000fe20003f22270 */
[----:B------:R-:W-:-:S04]  /*1110*/  FFMA R7, R47, R7, R6 ;  /* 0x000000072f077223 */ /* 0x000fc80000000006 */
[----:B0-----:R-:W-:-:S04]  /*1120*/  FFMA R20, R20, R24, R7 ;  /* 0x0000001814147223 */ /* 0x001fc80000000007 */
[----:B------:R-:W-:-:S04]  /*1130*/  FFMA R21, R21, R25, R20 ;  /* 0x0000001915157223 */ /* 0x000fc80000000014 */
[----:B------:R-:W-:-:S04]  /*1140*/  FFMA R22, R22, R26, R21 ;  /* 0x0000001a16167223 */ /* 0x000fc80000000015 */
[----:B------:R-:W-:-:S04]  /*1150*/  FFMA R23, R23, R27, R22 ;  /* 0x0000001b17177223 */ /* 0x000fc80000000016 */
[----:B-1----:R-:W-:-:S04]  /*1160*/  FFMA R36, R36, R40, R23 ;  /* 0x0000002824247223 */ /* 0x002fc80000000017 */
[----:B------:R-:W-:-:S04]  /*1170*/  FFMA R37, R37, R41, R36 ;  /* 0x0000002925257223 */ /* 0x000fc80000000024 */
[----:B------:R-:W-:-:S04]  /*1180*/  FFMA R38, R38, R42, R37 ;  /* 0x0000002a26267223 */ /* 0x000fc80000000025 */
[----:B------:R-:W-:-:S04]  /*1190*/  FFMA R39, R39, R43, R38 ;  /* 0x0000002b27277223 */ /* 0x000fc80000000026 */
[----:B--2---:R-:W-:-:S04]  /*11a0*/  FFMA R28, R32, R28, R39 ;  /* 0x0000001c201c7223 */ /* 0x004fc80000000027 */
[----:B------:R-:W-:-:S04]  /*11b0*/  FFMA R29, R33, R29, R28 ;  /* 0x0000001d211d7223 */ /* 0x000fc8000000001c */
[----:B------:R-:W-:-:S04]  /*11c0*/  FFMA R30, R34, R30, R29 ;  /* 0x0000001e221e7223 */ /* 0x000fc8000000001d */
[----:B------:R-:W-:-:S04]  /*11d0*/  FFMA R30, R35, R31, R30 ;  /* 0x0000001f231e7223 */ /* 0x000fc8000000001e */
[----:B------:R-:W-:-:S05]  /*11e0*/  FMUL R30, R30, 0.125 ;  /* 0x3e0000001e1e7820 */ /* 0x000fca0000400000 */
[-C--:B------:R-:W-:Y:S02]  /*11f0*/  @P2 MOV R65, R30.reuse ;  /* 0x0000001e00412202 */ /* 0x080fe40000000f00 */
[----:B------:R-:W-:Y:S02]  /*1200*/  @P1 MOV R62, R30 ;  /* 0x0000001e003e1202 */ /* 0x000fe40000000f00 */
[C---:B------:R-:W-:Y:S02]  /*1210*/  ISETP.EQ.AND P2, PT, R4.reuse, 0x8, PT ;  /* 0x000000080400780c */ /* 0x040fe40003f42270 */
[----:B------:R-:W-:-:S11]  /*1220*/  ISETP.EQ.AND P1, PT, R4, 0xc, PT ;  /* 0x0000000c0400780c */ /* 0x000fd60003f22270 */
        /* <DEDUP_REMOVED lines=57> */
[----:B------:R-:W-:Y:S01]  /*15c0*/  @P1 MOV R19, R30 ;  /* 0x0000001e00131202 */ /* 0x000fe20000000f00 */
[----:B------:R-:W-:Y:S06]  /*15d0*/  BRA.U UP0, `(.L_x_6) ;  /* 0x0000000100c47547 */ /* 0x000fec000b800000 */
[-C--:B------:R-:W-:Y:S02]  /*15e0*/  FMNMX3 R67, R67, R65.reuse, R62, !PT ;  /* 0x0000004143437276 */ /* 0x080fe4000780003e */
[----:B------:R-:W-:Y:S02]  /*15f0*/  MOV R23, R65 ;  /* 0x0000004100177202 */ /* 0x000fe40000000f00 */
[----:B------:R-:W-:Y:S02]  /*1600*/  FMNMX3 R67, R67, R63, R60, !PT ;  /* 0x0000003f43437276 */ /* 0x000fe4000780003c */
[----:B------:R-:W-:Y:S02]  /*1610*/  MOV R86, R62 ;  /* 0x0000003e00567202 */ /* 0x000fe40000000f00 */
[----:B------:R-:W-:Y:S02]  /*1620*/  FMNMX3 R67, R67, R61, R58, !PT ;  /* 0x0000003d43437276 */ /* 0x000fe4000780003a */
[----:B------:R-:W-:-:S02]  /*1630*/  MOV R21, R63 ;  /* 0x0000003f00157202 */ /* 0x000fc40000000f00 */
[----:B------:R-:W-:Y:S02]  /*1640*/  FMNMX3 R67, R67, R59, R56, !PT ;  /* 0x0000003b43437276 */ /* 0x000fe40007800038 */
        /* <DEDUP_REMOVED lines=23> */
[----:B------:R-:W-:Y:S02]  /*17c0*/  MOV R40, R48 ;  /* 0x0000003000287202 */ /* 0x000fe40000000f00 */
[----:B------:R-:W-:Y:S02]  /*17d0*/  MOV R26, R49 ;  /* 0x00000031001a7202 */ /* 0x000fe40000000f00 */
[----:B------:R-:W-:Y:S02]  /*17e0*/  MOV R44, R18 ;  /* 0x00000012002c7202 */ /* 0x000fe40000000f00 */
[----:B------:R-:W-:Y:S02]  /*17f0*/  MOV R28, R0 ;  /* 0x00000000001c7202 */ /* 0x000fe40000000f00 */
[----:B------:R-:W-:Y:S02]  /*1800*/  MOV R74, R3 ;  /* 0x00000003004a7202 */ /* 0x000fe40000000f00 */
        /* <DEDUP_REMOVED lines=10> */
[-C--:B------:R-:W-:Y:S02]  /*18b0*/  MOV R38, R16.reuse ;  /* 0x0000001000267202 */ /* 0x080fe40000000f00 */
[----:B------:R-:W-:Y:S02]  /*18c0*/  MOV R33, R19 ;  /* 0x0000001300217202 */ /* 0x000fe40000000f00 */
[----:B------:R-:W-:Y:S01]  /*18d0*/  FMNMX3 R67, R67, R16, R19, !PT ;  /* 0x0000001043437276 */ /* 0x000fe20007800013 */
[----:B------:R-:W-:Y:S06]  /*18e0*/  BRA `(.L_x_7) ;  /* 0x00000004009c7947 */ /* 0x000fec0003800000 */
.L_x_6:
[C---:B------:R-:W-:Y:S01]  /*18f0*/  ISETP.GT.U32.AND P2, PT, R64.reuse, 0x2, PT ;  /* 0x000000024000780c */ /* 0x040fe20003f44070 */
[----:B------:R-:W-:Y:S01]  /*1900*/  UISETP.NE.AND UP0, UPT, UR4, UR5, UPT ;  /* 0x000000050400728c */ /* 0x000fe2000bf05270 */
[----:B------:R-:W-:Y:S02]  /*1910*/  ISETP.NE.AND P1, PT, R64, RZ, PT ;  /* 0x000000ff4000720c */ /* 0x000fe40003f25270 */
[----:B------:R-:W-:Y:S02]  /*1920*/  FSEL R80, R60, -INF , P2 ;  /* 0xff8000003c507808 */ /* 0x000fe40001000000 */
[----:B------:R-:W-:Y:S02]  /*1930*/  ISETP.GT.U32.AND P2, PT, R64, 0x5, PT ;  /* 0x000000054000780c */ /* 0x000fe40003f44070 */
[----:B------:R-:W-:Y:S02]  /*1940*/  FSEL R86, R62, -INF , P1 ;  /* 0xff8000003e567808 */ /* 0x000fe40000800000 */
[----:B------:R-:W-:-:S02]  /*1950*/  FSEL R27, R59, -INF , P2 ;  /* 0xff8000003b1b7808 */ /* 0x000fc40001000000 */
[C---:B------:R-:W-:Y:S02]  /*1960*/  ISETP.GT.U32.AND P2, PT, R64.reuse, 0x8, PT ;  /* 0x000000084000780c */ /* 0x040fe40003f44070 */
[----:B------:R-:W-:Y:S02]  /*1970*/  ISETP.GT.U32.AND P1, PT, R64, 0x4, PT ;  /* 0x000000044000780c */ /* 0x000fe40003f24070 */
        /* <DEDUP_REMOVED lines=11> */
[C---:B------:R-:W-:Y:S02]  /*1a30*/  ISETP.GT.U32.AND P1, PT, R64.reuse, 0x9, PT ;  /* 0x000000094000780c */ /* 0x040fe40003f24070 */
[----:B------:R-:W-:Y:S02]  /*1a40*/  FSEL R74, R3, -INF , P2 ;  /* 0xff800000034a7808 */ /* 0x000fe40001000000 */
[----:B------:R-:W-:Y:S02]  /*1a50*/  ISETP.GT.U32.AND P2, PT, R64, 0x14, PT ;  /* 0x000000144000780c */ /* 0x000fe40003f44070 */
[----:B------:R-:W-:Y:S02]  /*1a60*/  FSEL R4, R55, -INF , P1 ;  /* 0xff80000037047808 */ /* 0x000fe40000800000 */
[----:B------:R-:W-:-:S02]  /*1a70*/  FSEL R82, R9, -INF , P2 ;  /* 0xff80000009527808 */ /* 0x000fc40001000000 */
[C---:B------:R-:W-:Y:S02]  /*1a80*/  ISETP.GT.U32.AND P2, PT, R64.reuse, 0x16, PT ;  /* 0x000000164000780c */ /* 0x040fe40003f44070 */
[C---:B------:R-:W-:Y:S02]  /*1a90*/  ISETP.GT.U32.AND P1, PT, R64.reuse, 0xb, PT ;  /* 0x0000000b4000780c */ /* 0x040fe40003f24070 */
[----:B------:R-:W-:Y:S02]  /*1aa0*/  FSEL R20, R11, -INF , P2 ;  /* 0xff8000000b147808 */ /* 0x000fe40001000000 */
[----:B------:R-:W-:Y:S02]  /*1ab0*/  FSEL R22, R53, -INF , P1 ;  /* 0xff80000035167808 */ /* 0x000fe40000800000 */
[----:B------:R-:W-:Y:S02]  /*1ac0*/  PLOP3.LUT P2, PT, PT, PT, UP0, 0x80, 0x8 ;  /* 0x000000000008781c */ /* 0x000fe40003f4f008 */
[----:B------:R-:W-:-:S02]  /*1ad0*/  ISETP.GT.U32.AND P1, PT, R64, 0xd, PT ;  /* 0x0000000d4000780c */ /* 0x000fc40003f24070 */
[----:B------:R-:W-:Y:S02]  /*1ae0*/  ISETP.NE.AND P3, PT, R73, RZ, PT ;  /* 0x000000ff4900720c */ /* 0x000fe40003f65270 */
[----:B------:R-:W-:Y:S02]  /*1af0*/  FSEL R86, R86, -INF , !P2 ;  /* 0xff80000056567808 */ /* 0x000fe40005000000 */
[----:B------:R-:W-:Y:S02]  /*1b00*/  FSEL R23, R65, -INF , !P2 ;  /* 0xff80000041177808 */ /* 0x000fe40005000000 */
[----:B------:R-:W-:Y:S02]  /*1b10*/  FSEL R24, R51, -INF , P1 ;  /* 0xff80000033187808 */ /* 0x000fe40000800000 */
[----:B------:R-:W-:Y:S02]  /*1b20*/  ISETP.GT.U32.AND P1, PT, R64, 0x11, PT ;  /* 0x000000114000780c */ /* 0x000fe40003f24070 */
[----:B------:R-:W-:-:S02]  /*1b30*/  FSEL R21, R63, -INF , P3 ;  /* 0xff8000003f157808 */ /* 0x000fc40001800000 */
[----:B------:R-:W-:Y:S02]  /*1b40*/  FSEL R80, R80, -INF , !P2 ;  /* 0xff80000050507808 */ /* 0x000fe40005000000 */
[----:B------:R-:W-:Y:S02]  /*1b50*/  FMNMX3 R67, R67, R23, R86, !PT ;  /* 0x0000001743437276 */ /* 0x000fe40007800056 */
[----:B------:R-:W-:Y:S02]  /*1b60*/  FSEL R28, R0, -INF , P1 ;  /* 0xff800000001c7808 */ /* 0x000fe40000800000 */
[----:B------:R-:W-:Y:S02]  /*1b70*/  ISETP.GT.U32.AND P1, PT, R64, 0x13, PT ;  /* 0x000000134000780c */ /* 0x000fe40003f24070 */
[----:B------:R-:W-:Y:S02]  /*1b80*/  FSEL R25, R61, -INF , P4 ;  /* 0xff8000003d197808 */ /* 0x000fe40002000000 */
[----:B------:R-:W-:-:S02]  /*1b90*/  FSEL R92, R92, -INF , !P2 ;  /* 0xff8000005c5c7808 */ /* 0x000fc40005000000 */
[----:B------:R-:W-:Y:S02]  /*1ba0*/  FMNMX3 R67, R67, R21, R80, !PT ;  /* 0x0000001543437276 */ /* 0x000fe40007800050 */
[----:B------:R-:W-:Y:S02]  /*1bb0*/  FSEL R30, R2, -INF , P1 ;  /* 0xff800000021e7808 */ /* 0x000fe40000800000 */
[----:B------:R-:W-:Y:S02]  /*1bc0*/  ISETP.GT.U32.AND P1, PT, R64, 0x15, PT ;  /* 0x000000154000780c */ /* 0x000fe40003f24070 */
[----:B------:R-:W-:Y:S02]  /*1bd0*/  FSEL R27, R27, -INF , !P2 ;  /* 0xff8000001b1b7808 */ /* 0x000fe40005000000 */
[----:B------:R-:W-:Y:S02]  /*1be0*/  FSEL R42, R42, -INF , !P2 ;  /* 0xff8000002a2a7808 */ /* 0x000fe40005000000 */
[----:B------:R-:W-:-:S02]  /*1bf0*/  FMNMX3 R67, R67, R25, R92, !PT ;  /* 0x0000001943437276 */ /* 0x000fc4000780005c */
[----:B------:R-:W-:Y:S02]  /*1c00*/  FSEL R32, R8, -INF , P1 ;  /* 0xff80000008207808 */ /* 0x000fe40000800000 */
[----:B------:R-:W-:Y:S02]  /*1c10*/  FSEL R29, R57, -INF , P5 ;  /* 0xff800000391d7808 */ /* 0x000fe40002800000 */
[----:B------:R-:W-:Y:S02]  /*1c20*/  FSEL R46, R46, -INF , !P2 ;  /* 0xff8000002e2e7808 */ /* 0x000fe40005000000 */
[----:B------:R-:W-:Y:S02]  /*1c30*/  FMNMX3 R67, R67, R27, R42, !PT ;  /* 0x0000001b43437276 */ /* 0x000fe4000780002a */
[----:B------:R-:W-:Y:S02]  /*1c40*/  ISETP.GT.U32.AND P1, PT, R64, 0x17, PT ;  /* 0x000000174000780c */ /* 0x000fe40003f24070 */
[----:B------:R-:W-:-:S02]  /*1c50*/  FSEL R4, R4, -INF , !P2 ;  /* 0xff80000004047808 */ /* 0x000fc40005000000 */
[----:B------:R-:W-:Y:S02]  /*1c60*/  FSEL R90, R90, -INF , !P2 ;  /* 0xff8000005a5a7808 */ /* 0x000fe40005000000 */
[----:B------:R-:W-:Y:S02]  /*1c70*/  FMNMX3 R67, R67, R29, R46, !PT ;  /* 0x0000001d43437276 */ /* 0x000fe4000780002e */
[----:B------:R-:W-:Y:S02]  /*1c80*/  FSEL R84, R10, -INF , P1 ;  /* 0xff8000000a547808 */ /* 0x000fe40000800000 */
[----:B------:R-:W-:Y:S02]  /*1c90*/  ISETP.GT.U32.AND P1, PT, R64, 0x18, PT ;  /* 0x000000184000780c */ /* 0x000fe40003f24070 */
[----:B------:R-:W-:Y:S02]  /*1ca0*/  FSEL R22, R22, -INF , !P2 ;  /* 0xff80000016167808 */ /* 0x000fe40005000000 */
        /* <DEDUP_REMOVED lines=8> */
[----:B------:R-:W-:Y:S02]  /*1d30*/  ISETP.GT.U32.AND P1, PT, R64, 0x1a, PT ;  /* 0x0000001a4000780c */ /* 0x000fe40003f24070 */
[----:B------:R-:W-:Y:S02]  /*1d40*/  FSEL R26, R49, -INF , P6 ;  /* 0xff800000311a7808 */ /* 0x000fe40003000000 */
[----:B------:R-:W-:Y:S02]  /*1d50*/  FSEL R44, R18, -INF , P0 ;  /* 0xff800000122c7808 */ /* 0x000fe40000000000 */
[----:B------:R-:W-:Y:S02]  /*1d60*/  FMNMX3 R67, R67, R24, R40, !PT ;  /* 0x0000001843437276 */ /* 0x000fe40007800028 */
[----:B------:R-:W-:-:S02]  /*1d70*/  FSEL R5, R15, -INF , P1 ;  /* 0xff8000000f057808 */ /* 0x000fc40000800000 */
[----:B------:R-:W-:Y:S02]  /*1d80*/  FSEL R28, R28, -INF , !P2 ;  /* 0xff8000001c1c7808 */ /* 0x000fe40005000000 */
[----:B------:R-:W-:Y:S02]  /*1d90*/  FSEL R74, R74, -INF , !P2 ;  /* 0xff8000004a4a7808 */ /* 0x000fe40005000000 */
[----:B------:R-:W-:Y:S02]  /*1da0*/  FMNMX3 R67, R67, R26, R44, !PT ;  /* 0x0000001a43437276 */ /* 0x000fe4000780002c */
        /* <DEDUP_REMOVED lines=11> */
[----:B------:R-:W-:Y:S02]  /*1e60*/  FSEL R84, R84, -INF , !P2 ;  /* 0xff80000054547808 */ /* 0x000fe40005000000 */
[----:B------:R-:W-:Y:S02]  /*1e70*/  FSEL R6, R6, -INF , !P2 ;  /* 0xff80000006067808 */ /* 0x000fe40005000000 */
[----:B------:R-:W-:Y:S02]  /*1e80*/  FMNMX3 R67, R67, R32, R20, !PT ;  /* 0x0000002043437276 */ /* 0x000fe40007800014 */
[----:B------:R-:W-:-:S02]  /*1e90*/  FSEL R38, R16, -INF , P1 ;  /* 0xff80000010267808 */ /* 0x000fc40000800000 */
[----:B------:R-:W-:Y:S02]  /*1ea0*/  ISETP.GT.U32.AND P1, PT, R64, 0x1e, PT ;  /* 0x0000001e4000780c */ /* 0x000fe40003f24070 */
[----:B------:R-:W-:Y:S02]  /*1eb0*/  FSEL R34, R34, -INF , !P2 ;  /* 0xff80000022227808 */ /* 0x000fe40005000000 */
[----:B------:R-:W-:Y:S02]  /*1ec0*/  FSEL R5, R5, -INF , !P2 ;  /* 0xff80000005057808 */ /* 0x000fe40005000000 */
[----:B------:R-:W-:Y:S02]  /*1ed0*/  FMNMX3 R67, R67, R84, R6, !PT ;  /* 0x0000005443437276 */ /* 0x000fe40007800006 */
[----:B------:R-:W-:Y:S02]  /*1ee0*/  FSEL R33, R19, -INF , P1 ;  /* 0xff80000013217808 */ /* 0x000fe40000800000 */
[----:B------:R-:W-:-:S02]  /*1ef0*/  FSEL R36, R36, -INF , !P2 ;  /* 0xff80000024247808 */ /* 0x000fc40005000000 */
[----:B------:R-:W-:Y:S02]  /*1f00*/  FSEL R7, R7, -INF , !P2 ;  /* 0xff80000007077808 */ /* 0x000fe40005000000 */
[----:B------:R-:W-:Y:S02]  /*1f10*/  FMNMX3 R67, R67, R34, R5, !PT ;  /* 0x0000002243437276 */ /* 0x000fe40007800005 */
[----:B------:R-:W-:Y:S02]  /*1f20*/  FSEL R38, R38, -INF , !P2 ;  /* 0xff80000026267808 */ /* 0x000fe40005000000 */
[----:B------:R-:W-:Y:S02]  /*1f30*/  FSEL R33, R33, -INF , !P2 ;  /* 0xff80000021217808 */ /* 0x000fe40005000000 */
[----:B------:R-:W-:-:S04]  /*1f40*/  FMNMX3 R67, R67, R36, R7, !PT ;  /* 0x0000002443437276 */ /* 0x000fc80007800007 */
[----:B------:R-:W-:-:S07]  /*1f50*/  FMNMX3 R67, R67, R38, R33, !PT ;  /* 0x0000002643437276 */ /* 0x000fce0007800021 */
.L_x_7:
[----:B------:R-:W-:Y:S02]  /*1f60*/  HFMA2 R35, -RZ, RZ, 0.96630859375, -0.0022525787353515625 ;  /* 0x3bbb989dff237431 */ /* 0x000fe400000001ff */
[C---:B------:R-:W-:Y:S01]  /*1f70*/  FADD R23, -R67.reuse, R23 ;  /* 0x0000001743177221 */ /* 0x040fe20000000100 */
[----:B------:R-:W-:Y:S01]  /*1f80*/  MOV R37, 0x437c0000 ;  /* 0x437c000000257802 */ /* 0x000fe20000000f00 */
[C---:B------:R-:W-:Y:S01]  /*1f90*/  FADD R89, -R67.reuse, R86 ;  /* 0x0000005643597221 */ /* 0x040fe20000000100 */
[C---:B------:R-:W-:Y:S01]  /*1fa0*/  FADD R87, -R67.reuse, R21 ;  /* 0x0000001543577221 */ /* 0x040fe20000000100 */
[C---:B------:R-:W-:Y:S01]  /*1fb0*/  FADD R83, -R67.reuse, R80 ;  /* 0x0000005043537221 */ /* 0x040fe20000000100 */
[C---:B------:R-:W-:Y:S01]  /*1fc0*/  FADD R85, -R67.reuse, R25 ;  /* 0x0000001943557221 */ /* 0x040fe20000000100 */
[C---:B------:R-:W-:Y:S01]  /*1fd0*/  FADD R92, -R67.reuse, R92 ;  /* 0x0000005c435c7221 */ /* 0x040fe20000000100 */
[C---:B------:R-:W-:Y:S01]  /*1fe0*/  FADD R45, -R67.reuse, R27 ;  /* 0x0000001b432d7221 */ /* 0x040fe20000000100 */
[----:B------:R-:W-:Y:S01]  /*1ff0*/  FADD R29, -R67, R29 ;  /* 0x0000001d431d7221 */ /* 0x000fe20000000100 */
[-C--:B------:R-:W-:Y:S01]  /*2000*/  FFMA.SAT R31, R23, R35.reuse, 0.5 ;  /* 0x3f000000171f7423 */ /* 0x080fe20000002023 */
[-C--:B------:R-:W-:Y:S01]  /*2010*/  FFMA.SAT R39, R89, R35.reuse, 0.5 ;  /* 0x3f00000059277423 */ /* 0x080fe20000002023 */
[-C--:B------:R-:W-:Y:S01]  /*2020*/  FFMA.SAT R43, R87, R35.reuse, 0.5 ;  /* 0x3f000000572b7423 */ /* 0x080fe20000002023 */
[----:B------:R-:W-:Y:S01]  /*2030*/  FFMA.SAT R75, R29, R35, 0.5 ;  /* 0x3f0000001d4b7423 */ /* 0x000fe20000002023 */
[-C--:B------:R-:W-:Y:S01]  /*2040*/  FFMA.RM R31, R31, R37.reuse, 12582913 ;  /* 0x4b4000011f1f7423 */ /* 0x080fe20000004025 */
[-C--:B------:R-:W-:Y:S01]  /*2050*/  FFMA.RM R21, R39, R37.reuse, 12582913 ;  /* 0x4b40000127157423 */ /* 0x080fe20000004025 */
[C---:B------:R-:W-:Y:S01]  /*2060*/  FADD R90, -R67.reuse, R90 ;  /* 0x0000005a435a7221 */ /* 0x040fe20000000100 */
[----:B------:R-:W-:Y:S01]  /*2070*/  FADD R40, -R67, R40 ;  /* 0x0000002843287221 */ /* 0x000fe20000000100 */
[----:B------:R-:W-:Y:S01]  /*2080*/  FADD R86, R31, -12583039 ;  /* 0xcb40007f1f567421 */ /* 0x000fe20000000000 */
[----:B------:R-:W-:Y:S01]  /*2090*/  FADD R41, R21, -12583039 ;  /* 0xcb40007f15297421 */ /* 0x000fe20000000000 */
[----:B------:R-:W-:Y:S01]  /*20a0*/  SHF.L.U32 R31, R31, 0x17, RZ ;  /* 0x000000171f1f7819 */ /* 0x000fe200000006ff */
[----:B------:R-:W-:Y:S01]  /*20b0*/  FADD R44, -R67, R44 ;  /* 0x0000002c432c7221 */ /* 0x000fe20000000100 */
[----:B------:R-:W-:Y:S01]  /*20c0*/  FFMA R39, R23, 1.4426950216293334961, -R86 ;  /* 0x3fb8aa3b17277823 */ /* 0x000fe20000000856 */
[----:B------:R-:W-:Y:S01]  /*20d0*/  FFMA.RM R86, R43, R37, 12582913 ;  /* 0x4b4000012b567423 */ /* 0x000fe20000004025 */
[-C--:B------:R-:W-:Y:S01]  /*20e0*/  FFMA.SAT R43, R83, R35.reuse, 0.5 ;  /* 0x3f000000532b7423 */ /* 0x080fe20000002023 */
[----:B------:R-:W-:Y:S01]  /*20f0*/  FFMA R41, R89, 1.4426950216293334961, -R41 ;  /* 0x3fb8aa3b59297823 */ /* 0x000fe20000000829 */
[----:B------:R-:W-:Y:S01]  /*2100*/  FFMA R80, R23, 1.925963033500011079e-08, R39 ;  /* 0x32a5706017507823 */ /* 0x000fe20000000027 */
[C---:B------:R-:W-:Y:S01]  /*2110*/  FADD R23, R86.reuse, -12583039 ;  /* 0xcb40007f56177421 */ /* 0x040fe20000000000 */
[----:B------:R-:W-:Y:S01]  /*2120*/  SHF.L.U32 R86, R86, 0x17, RZ ;  /* 0x0000001756567819 */ /* 0x000fe200000006ff */
[----:B------:R-:W-:Y:S01]  /*2130*/  FFMA R89, R89, 1.925963033500011079e-08, R41 ;  /* 0x32a5706059597823 */ /* 0x000fe20000000029 */
[----:B------:R-:W-:Y:S01]  /*2140*/  FFMA.SAT R41, R45, R35, 0.5 ;  /* 0x3f0000002d297423 */ /* 0x000fe20000002023 */
[----:B------:R-:W-:Y:S01]  /*2150*/  FFMA R39, R87, 1.4426950216293334961, -R23 ;  /* 0x3fb8aa3b57277823 */ /* 0x000fe20000000817 */
[-C--:B------:R-:W-:Y:S01]  /*2160*/  FFMA.RM R23, R43, R37.reuse, 12582913 ;  /* 0x4b4000012b177423 */ /* 0x080fe20000004025 */
[----:B------:R-:W-:Y:S01]  /*2170*/  MUFU.EX2 R80, R80 ;  /* 0x0000005000507308 */ /* 0x000fe20000000800 */
[----:B------:R-:W-:Y:S01]  /*2180*/  FFMA.RM R41, R41, R37, 12582913 ;  /* 0x4b40000129297423 */ /* 0x000fe20000004025 */
[----:B------:R-:W-:Y:S01]  /*2190*/  FFMA R87, R87, 1.925963033500011079e-08, R39 ;  /* 0x32a5706057577823 */ /* 0x000fe20000000027 */
[----:B------:R-:W-:Y:S01]  /*21a0*/  FADD R25, R23, -12583039 ;  /* 0xcb40007f17197421 */ /* 0x000fe20000000000 */
[----:B------:R-:W-:Y:S01]  /*21b0*/  FFMA.SAT R39, R85, R35, 0.5 ;  /* 0x3f00000055277423 */ /* 0x000fe20000002023 */
[----:B------:R-:W-:Y:S01]  /*21c0*/  SHF.L.U32 R23, R23, 0x17, RZ ;  /* 0x0000001717177819 */ /* 0x000fe200000006ff */
[----:B------:R-:W-:Y:S01]  /*21d0*/  FADD R74, -R67, R74 ;  /* 0x0000004a434a7221 */ /* 0x000fe20000000100 */
[----:B------:R-:W-:Y:S01]  /*21e0*/  FFMA R25, R83, 1.4426950216293334961, -R25 ;  /* 0x3fb8aa3b53197823 */ /* 0x000fe20000000819 */
[----:B------:R-:W-:Y:S01]  /*21f0*/  FFMA.RM R39, R39, R37, 12582913 ;  /* 0x4b40000127277423 */ /* 0x000fe20000004025 */
[----:B------:R-:W-:Y:S01]  /*2200*/  MUFU.EX2 R89, R89 ;  /* 0x0000005900597308 */ /* 0x000fe20000000800 */
[----:B------:R-:W-:Y:S01]  /*2210*/  FADD R82, -R67, R82 ;  /* 0x0000005243527221 */ /* 0x000fe20000000100 */
[----:B------:R-:W-:Y:S01]  /*2220*/  FFMA R83, R83, 1.925963033500011079e-08, R25 ;  /* 0x32a5706053537823 */ /* 0x000fe20000000019 */
[C---:B------:R-:W-:Y:S01]  /*2230*/  FADD R25, R39.reuse, -12583039 ;  /* 0xcb40007f27197421 */ /* 0x040fe20000000000 */
[----:B------:R-:W-:Y:S01]  /*2240*/  SHF.L.U32 R39, R39, 0x17, RZ ;  /* 0x0000001727277819 */ /* 0x000fe200000006ff */
[----:B------:R-:W-:Y:S01]  /*2250*/  FADD R93, -R67, R33 ;  /* 0x00000021435d7221 */ /* 0x000fe20000000100 */
[----:B------:R-:W-:Y:S01]  /*2260*/  BAR.SYNC.DEFER_BLOCKING 0x0 ;  /* 0x0000000000007b1d */ /* 0x000fe20000010000 */
[----:B------:R-:W-:-:S04]  /*2270*/  FFMA R25, R85, 1.4426950216293334961, -R25 ;  /* 0x3fb8aa3b55197823 */ /* 0x000fc80000000819 */
[----:B------:R-:W-:Y:S01]  /*2280*/  FFMA R85, R85, 1.925963033500011079e-08, R25 ;  /* 0x32a5706055557823 */ /* 0x000fe20000000019 */
[----:B------:R-:W-:Y:S01]  /*2290*/  FFMA.SAT R25, R92, R35, 0.5 ;  /* 0x3f0000005c197423 */ /* 0x000fe20000002023 */
[----:B------:R-:W-:Y:S01]  /*22a0*/  MUFU.EX2 R87, R87 ;  /* 0x0000005700577308 */ /* 0x000fe20000000800 */
[----:B------:R-:W-:Y:S02]  /*22b0*/  BSSY.RECONVERGENT B0, `(.L_x_8) ;  /* 0x0000133000007945 */ /* 0x000fe40003800200 */
[----:B------:R-:W-:-:S04]  /*22c0*/  FFMA.RM R25, R25, R37, 12582913 ;  /* 0x4b40000119197423 */ /* 0x000fc80000004025 */
[----:B------:R-:W-:Y:S01]  /*22d0*/  FADD R27, R25, -12583039 ;  /* 0xcb40007f191b7421 */ /* 0x000fe20000000000 */
[----:B------:R-:W0:Y:S03]  /*22e0*/  MUFU.EX2 R83, R83 ;  /* 0x0000005300537308 */ /* 0x000e260000000800 */
[----:B------:R-:W-:-:S04]  /*22f0*/  FFMA R27, R92, 1.4426950216293334961, -R27 ;  /* 0x3fb8aa3b5c1b7823 */ /* 0x000fc8000000081b */
[----:B------:R-:W-:Y:S01]  /*2300*/  FFMA R43, R92, 1.925963033500011079e-08, R27 ;  /* 0x32a570605c2b7823 */ /* 0x000fe2000000001b */
[C---:B------:R-:W-:Y:S01]  /*2310*/  FADD R92, R41.reuse, -12583039 ;  /* 0xcb40007f295c7421 */ /* 0x040fe20000000000 */
[----:B------:R-:W-:Y:S01]  /*2320*/  MUFU.EX2 R85, R85 ;  /* 0x0000005500557308 */ /* 0x000fe20000000800 */
[----:B------:R-:W-:Y:S02]  /*2330*/  SHF.L.U32 R41, R41, 0x17, RZ ;  /* 0x0000001729297819 */ /* 0x000fe400000006ff */
[----:B------:R-:W-:Y:S01]  /*2340*/  FFMA R27, R45, 1.4426950216293334961, -R92 ;  /* 0x3fb8aa3b2d1b7823 */ /* 0x000fe2000000085c */
[----:B------:R-:W-:-:S03]  /*2350*/  FADD R92, -R67, R42 ;  /* 0x0000002a435c7221 */ /* 0x000fc60000000100 */
[----:B------:R-:W-:Y:S01]  /*2360*/  FFMA R42, R45, 1.925963033500011079e-08, R27 ;  /* 0x32a570602d2a7823 */ /* 0x000fe2000000001b */
[----:B------:R-:W-:Y:S01]  /*2370*/  FFMA.SAT R27, R92, R35, 0.5 ;  /* 0x3f0000005c1b7423 */ /* 0x000fe20000002023 */
[----:B0-----:R-:W-:Y:S01]  /*2380*/  FMUL R23, R23, R83 ;  /* 0x0000005317177220 */ /* 0x001fe20000400000 */
[----:B------:R-:W-:Y:S02]  /*2390*/  MUFU.EX2 R43, R43 ;  /* 0x0000002b002b7308 */ /* 0x000fe40000000800 */
[----:B------:R-:W-:-:S04]  /*23a0*/  FFMA.RM R27, R27, R37, 12582913 ;  /* 0x4b4000011b1b7423 */ /* 0x000fc80000004025 */
[----:B------:R-:W-:Y:S02]  /*23b0*/  FADD R45, R27, -12583039 ;  /* 0xcb40007f1b2d7421 */ /* 0x000fe40000000000 */
[----:B------:R-:W-:Y:S02]  /*23c0*/  MUFU.EX2 R42, R42 ;  /* 0x0000002a002a7308 */ /* 0x000fe40000000800 */
[----:B------:R-:W-:Y:S01]  /*23d0*/  FFMA R47, R92, 1.4426950216293334961, -R45 ;  /* 0x3fb8aa3b5c2f7823 */ /* 0x000fe2000000082d */
[----:B------:R-:W-:-:S03]  /*23e0*/  FFMA.RM R45, R75, R37, 12582913 ;  /* 0x4b4000014b2d7423 */ /* 0x000fc60000004025 */
[----:B------:R-:W-:Y:S01]  /*23f0*/  FFMA R47, R92, 1.925963033500011079e-08, R47 ;  /* 0x32a570605c2f7823 */ /* 0x000fe2000000002f */
[C---:B------:R-:W-:Y:S01]  /*2400*/  FADD R92, R45.reuse, -12583039 ;  /* 0xcb40007f2d5c7421 */ /* 0x040fe20000000000 */
[----:B------:R-:W-:-:S03]  /*2410*/  SHF.L.U32 R45, R45, 0x17, RZ ;  /* 0x000000172d2d7819 */ /* 0x000fc600000006ff */
[----:B------:R-:W-:Y:S01]  /*2420*/  FFMA R75, R29, 1.4426950216293334961, -R92 ;  /* 0x3fb8aa3b1d4b7823 */ /* 0x000fe2000000085c */
[----:B------:R-:W-:Y:S01]  /*2430*/  FADD R92, -R67, R46 ;  /* 0x0000002e435c7221 */ /* 0x000fe20000000100 */
[----:B------:R-:W-:Y:S02]  /*2440*/  MUFU.EX2 R47, R47 ;  /* 0x0000002f002f7308 */ /* 0x000fe40000000800 */
[----:B------:R-:W-:Y:S01]  /*2450*/  FFMA R46, R29, 1.925963033500011079e-08, R75 ;  /* 0x32a570601d2e7823 */ /* 0x000fe2000000004b */
[----:B------:R-:W-:-:S04]  /*2460*/  FFMA.SAT R29, R92, R35, 0.5 ;  /* 0x3f0000005c1d7423 */ /* 0x000fc80000002023 */
[----:B------:R-:W-:Y:S01]  /*2470*/  FFMA.RM R29, R29, R37, 12582913 ;  /* 0x4b4000011d1d7423 */ /* 0x000fe20000004025 */
[----:B------:R-:W-:Y:S03]  /*2480*/  MUFU.EX2 R46, R46 ;  /* 0x0000002e002e7308 */ /* 0x000fe60000000800 */
[----:B------:R-:W-:-:S04]  /*2490*/  FADD R75, R29, -12583039 ;  /* 0xcb40007f1d4b7421 */ /* 0x000fc80000000000 */
[----:B------:R-:W-:-:S04]  /*24a0*/  FFMA R75, R92, 1.4426950216293334961, -R75 ;  /* 0x3fb8aa3b5c4b7823 */ /* 0x000fc8000000084b */
[----:B------:R-:W-:Y:S01]  /*24b0*/  FFMA R81, R92, 1.925963033500011079e-08, R75 ;  /* 0x32a570605c517823 */ /* 0x000fe2000000004b */
[----:B------:R-:W-:Y:S01]  /*24c0*/  FADD R92, -R67, R4 ;  /* 0x00000004435c7221 */ /* 0x000fe20000000100 */
[----:B------:R-:W-:-:S03]  /*24d0*/  FMUL R4, R31, R80 ;  /* 0x000000501f047220 */ /* 0x000fc60000400000 */
[----:B------:R-:W-:Y:S01]  /*24e0*/  FFMA.SAT R75, R92, R35, 0.5 ;  /* 0x3f0000005c4b7423 */ /* 0x000fe20000002023 */
[----:B------:R-:W-:Y:S03]  /*24f0*/  MUFU.EX2 R81, R81 ;  /* 0x0000005100517308 */ /* 0x000fe60000000800 */
[----:B------:R-:W-:-:S04]  /*2500*/  FFMA.RM R75, R75, R37, 12582913 ;  /* 0x4b4000014b4b7423 */ /* 0x000fc80000004025 */
[C---:B------:R-:W-:Y:S01]  /*2510*/  FADD R31, R75.reuse, -12583039 ;  /* 0xcb40007f4b1f7421 */ /* 0x040fe20000000000 */
[----:B------:R-:W-:-:S03]  /*2520*/  SHF.L.U32 R75, R75, 0x17, RZ ;  /* 0x000000174b4b7819 */ /* 0x000fc600000006ff */
[----:B------:R-:W-:-:S04]  /*2530*/  FFMA R31, R92, 1.4426950216293334961, -R31 ;  /* 0x3fb8aa3b5c1f7823 */ /* 0x000fc8000000081f */
[----:B------:R-:W-:Y:S01]  /*2540*/  FFMA R80, R92, 1.925963033500011079e-08, R31 ;  /* 0x32a570605c507823 */ /* 0x000fe2000000001f */
[----:B------:R-:W-:-:S05]  /*2550*/  SHF.L.U32 R92, R21, 0x17, RZ ;  /* 0x00000017155c7819 */ /* 0x000fca00000006ff */
[----:B------:R-:W-:Y:S01]  /*2560*/  FMUL R21, R92, R89 ;  /* 0x000000595c157220 */ /* 0x000fe20000400000 */
[----:B------:R-:W-:Y:S01]  /*2570*/  FFMA.SAT R92, R90, R35, 0.5 ;  /* 0x3f0000005a5c7423 */ /* 0x000fe20000002023 */
[----:B------:R-:W-:Y:S03]  /*2580*/  MUFU.EX2 R80, R80 ;  /* 0x0000005000507308 */ /* 0x000fe60000000800 */
[----:B------:R-:W-:Y:S01]  /*2590*/  FFMA.RM R31, R92, R37, 12582913 ;  /* 0x4b4000015c1f7423 */ /* 0x000fe20000004025 */
[----:B------:R-:W-:Y:S01]  /*25a0*/  FADD R92, -R67, R22 ;  /* 0x00000016435c7221 */ /* 0x000fe20000000100 */
[----:B------:R-:W-:Y:S02]  /*25b0*/  FMUL R22, R86, R87 ;  /* 0x0000005756167220 */ /* 0x000fe40000400000 */
[C---:B------:R-:W-:Y:S01]  /*25c0*/  FADD R91, R31.reuse, -12583039 ;  /* 0xcb40007f1f5b7421 */ /* 0x040fe20000000000 */
[----:B------:R-:W-:Y:S01]  /*25d0*/  FFMA.SAT R86, R92, R35, 0.5 ;  /* 0x3f0000005c567423 */ /* 0x000fe20000002023 */
[----:B------:R-:W-:-:S02]  /*25e0*/  SHF.L.U32 R31, R31, 0x17, RZ ;  /* 0x000000171f1f7819 */ /* 0x000fc400000006ff */
[----:B------:R-:W-:Y:S01]  /*25f0*/  FFMA R91, R90, 1.4426950216293334961, -R91 ;  /* 0x3fb8aa3b5a5b7823 */ /* 0x000fe2000000085b */
[----:B------:R-:W-:-:S03]  /*2600*/  FFMA.RM R86, R86, R37, 12582913 ;  /* 0x4b40000156567423 */ /* 0x000fc60000004025 */
[----:B------:R-:W-:Y:S01]  /*2610*/  FFMA R90, R90, 1.925963033500011079e-08, R91 ;  /* 0x32a570605a5a7823 */ /* 0x000fe2000000005b */
[C---:B------:R-:W-:Y:S01]  /*2620*/  FADD R89, R86.reuse, -12583039 ;  /* 0xcb40007f56597421 */ /* 0x040fe20000000000 */
[----:B------:R-:W-:-:S03]  /*2630*/  SHF.L.U32 R86, R86, 0x17, RZ ;  /* 0x0000001756567819 */ /* 0x000fc600000006ff */
[C---:B------:R-:W-:Y:S01]  /*2640*/  FFMA R87, R92.reuse, 1.4426950216293334961, -R89 ;  /* 0x3fb8aa3b5c577823 */ /* 0x040fe20000000859 */
[----:B------:R-:W0:Y:S03]  /*2650*/  MUFU.EX2 R90, R90 ;  /* 0x0000005a005a7308 */ /* 0x000e260000000800 */
[----:B------:R-:W-:Y:S01]  /*2660*/  FFMA R87, R92, 1.925963033500011079e-08, R87 ;  /* 0x32a570605c577823 */ /* 0x000fe20000000057 */
[----:B------:R-:W-:-:S04]  /*2670*/  FADD R92, -R67, R88 ;  /* 0x00000058435c7221 */ /* 0x000fc80000000100 */
[----:B------:R-:W-:Y:S01]  /*2680*/  FFMA.SAT R88, R92, R35, 0.5 ;  /* 0x3f0000005c587423 */ /* 0x000fe20000002023 */
[----:B------:R-:W1:Y:S03]  /*2690*/  MUFU.EX2 R87, R87 ;  /* 0x0000005700577308 */ /* 0x000e660000000800 */
[----:B------:R-:W-:-:S04]  /*26a0*/  FFMA.RM R88, R88, R37, 12582913 ;  /* 0x4b40000158587423 */ /* 0x000fc80000004025 */
[C---:B------:R-:W-:Y:S01]  /*26b0*/  FADD R89, R88.reuse, -12583039 ;  /* 0xcb40007f58597421 */ /* 0x040fe20000000000 */
[----:B0-----:R-:W-:Y:S01]  /*26c0*/  FMUL R31, R31, R90 ;  /* 0x0000005a1f1f7220 */ /* 0x001fe20000400000 */
[----:B------:R-:W-:Y:S01]  /*26d0*/  FADD R90, -R67, R32 ;  /* 0x00000020435a7221 */ /* 0x000fe20000000100 */
[----:B------:R-:W-:Y:S01]  /*26e0*/  SHF.L.U32 R88, R88, 0x17, RZ ;  /* 0x0000001758587819 */ /* 0x000fe200000006ff */
[----:B------:R-:W-:-:S04]  /*26f0*/  FFMA R89, R92, 1.4426950216293334961, -R89 ;  /* 0x3fb8aa3b5c597823 */ /* 0x000fc80000000859 */
[----:B------:R-:W-:Y:S01]  /*2700*/  FFMA R89, R92, 1.925963033500011079e-08, R89 ;  /* 0x32a570605c597823 */ /* 0x000fe20000000059 */
[----:B------:R-:W-:Y:S01]  /*2710*/  FADD R92, -R67, R24 ;  /* 0x00000018435c7221 */ /* 0x000fe20000000100 */
[----:B------:R-:W-:Y:S01]  /*2720*/  FMUL R24, R39, R85 ;  /* 0x0000005527187220 */ /* 0x000fe20000400000 */
[----:B-1----:R-:W-:Y:S01]  /*2730*/  FMUL R32, R86, R87 ;  /* 0x0000005756207220 */ /* 0x002fe20000400000 */
[-C--:B------:R-:W-:Y:S01]  /*2740*/  FFMA.SAT R86, R90, R35.reuse, 0.5 ;  /* 0x3f0000005a567423 */ /* 0x080fe20000002023 */
[----:B------:R-:W-:Y:S01]  /*2750*/  FFMA.SAT R83, R92, R35, 0.5 ;  /* 0x3f0000005c537423 */ /* 0x000fe20000002023 */
[----:B------:R-:W-:Y:S02]  /*2760*/  MUFU.EX2 R89, R89 ;  /* 0x0000005900597308 */ /* 0x000fe40000000800 */
[-C--:B------:R-:W-:Y:S01]  /*2770*/  FFMA.RM R86, R86, R37.reuse, 12582913 ;  /* 0x4b40000156567423 */ /* 0x080fe20000004025 */
[----:B------:R-:W-:-:S04]  /*2780*/  FFMA.RM R83, R83, R37, 12582913 ;  /* 0x4b40000153537423 */ /* 0x000fc80000004025 */
[----:B------:R-:W-:-:S04]  /*2790*/  FADD R39, R83, -12583039 ;  /* 0xcb40007f53277421 */ /* 0x000fc80000000000 */
        /* <DEDUP_REMOVED lines=20> */
[----:B------:R-:W-:-:S05]  /*28e0*/  SHF.L.U32 R92, R27, 0x17, RZ ;  /* 0x000000171b5c7819 */ /* 0x000fca00000006ff */
[----:B------:R-:W-:Y:S01]  /*28f0*/  FMUL R27, R92, R47 ;  /* 0x0000002f5c1b7220 */ /* 0x000fe20000400000 */
[----:B------:R-:W-:Y:S01]  /*2900*/  FFMA.SAT R92, R44, R35, 0.5 ;  /* 0x3f0000002c5c7423 */ /* 0x000fe20000002023 */
[----:B------:R-:W1:Y:S03]  /*2910*/  MUFU.EX2 R42, R42 ;  /* 0x0000002a002a7308 */ /* 0x000e660000000800 */
[----:B------:R-:W-:Y:S01]  /*2920*/  FFMA.RM R43, R92, R37, 12582913 ;  /* 0x4b4000015c2b7423 */ /* 0x000fe20000004025 */
[----:B------:R-:W-:Y:S01]  /*2930*/  FADD R92, -R67, R28 ;  /* 0x0000001c435c7221 */ /* 0x000fe20000000100 */
[----:B------:R-:W-:Y:S01]  /*2940*/  FMUL R28, R45, R46 ;  /* 0x0000002e2d1c7220 */ /* 0x000fe20000400000 */
[----:B0-----:R-:W-:Y:S01]  /*2950*/  FMUL R39, R39, R40 ;  /* 0x0000002827277220 */ /* 0x001fe20000400000 */
[----:B------:R-:W-:Y:S01]  /*2960*/  FADD R91, R43, -12583039 ;  /* 0xcb40007f2b5b7421 */ /* 0x000fe20000000000 */
[----:B------:R-:W-:Y:S01]  /*2970*/  FFMA.SAT R45, R92, R35, 0.5 ;  /* 0x3f0000005c2d7423 */ /* 0x000fe20000002023 */
[----:B------:R-:W-:Y:S01]  /*2980*/  FADD R40, -R67, R34 ;  /* 0x0000002243287221 */ /* 0x000fe20000000100 */
[----:B------:R-:W-:Y:S01]  /*2990*/  SHF.L.U32 R43, R43, 0x17, RZ ;  /* 0x000000172b2b7819 */ /* 0x000fe200000006ff */
[----:B------:R-:W-:Y:S01]  /*29a0*/  FFMA R91, R44, 1.4426950216293334961, -R91 ;  /* 0x3fb8aa3b2c5b7823 */ /* 0x000fe2000000085b */
[----:B------:R-:W-:-:S03]  /*29b0*/  FFMA.RM R45, R45, R37, 12582913 ;  /* 0x4b4000012d2d7423 */ /* 0x000fc60000004025 */
[----:B------:R-:W-:Y:S01]  /*29c0*/  FFMA R44, R44, 1.925963033500011079e-08, R91 ;  /* 0x32a570602c2c7823 */ /* 0x000fe2000000005b */
[----:B------:R-:W-:Y:S01]  /*29d0*/  FADD R47, R45, -12583039 ;  /* 0xcb40007f2d2f7421 */ /* 0x000fe20000000000 */
[----:B-1----:R-:W-:Y:S01]  /*29e0*/  FMUL R34, R41, R42 ;  /* 0x0000002a29227220 */ /* 0x002fe20000400000 */
[----:B------:R-:W-:Y:S02]  /*29f0*/  SHF.L.U32 R45, R45, 0x17, RZ ;  /* 0x000000172d2d7819 */ /* 0x000fe400000006ff */
[C---:B------:R-:W-:Y:S01]  /*2a00*/  FFMA R47, R92.reuse, 1.4426950216293334961, -R47 ;  /* 0x3fb8aa3b5c2f7823 */ /* 0x040fe2000000082f */
[----:B------:R-:W-:Y:S03]  /*2a10*/  MUFU.EX2 R44, R44 ;  /* 0x0000002c002c7308 */ /* 0x000fe60000000800 */
        /* <DEDUP_REMOVED lines=16> */
[----:B------:R-:W-:-:S04]  /*2b20*/  FFMA R81, R92, 1.4426950216293334961, -R81 ;  /* 0x3fb8aa3b5c517823 */ /* 0x000fc80000000851 */
[----:B------:R-:W-:Y:S01]  /*2b30*/  FFMA R80, R92, 1.925963033500011079e-08, R81 ;  /* 0x32a570605c507823 */ /* 0x000fe20000000051 */
[----:B------:R-:W-:-:S04]  /*2b40*/  FFMA.SAT R92, R82, R35, 0.5 ;  /* 0x3f000000525c7423 */ /* 0x000fc80000002023 */
[----:B------:R-:W-:Y:S01]  /*2b50*/  FFMA.RM R81, R92, R37, 12582913 ;  /* 0x4b4000015c517423 */ /* 0x000fe20000004025 */
[----:B------:R-:W-:Y:S01]  /*2b60*/  SHF.L.U32 R92, R83, 0x17, RZ ;  /* 0x00000017535c7819 */ /* 0x000fe200000006ff */
[----:B------:R-:W-:Y:S02]  /*2b70*/  MUFU.EX2 R80, R80 ;  /* 0x0000005000507308 */ /* 0x000fe40000000800 */
[C---:B------:R-:W-:Y:S01]  /*2b80*/  FADD R91, R81.reuse, -12583039 ;  /* 0xcb40007f515b7421 */ /* 0x040fe20000000000 */
[----:B------:R-:W-:Y:S01]  /*2b90*/  SHF.L.U32 R33, R81, 0x17, RZ ;  /* 0x0000001751217819 */ /* 0x000fe200000006ff */
[----:B------:R-:W-:Y:S01]  /*2ba0*/  FMUL R83, R92, R85 ;  /* 0x000000555c537220 */ /* 0x000fe20000400000 */
[----:B------:R-:W-:Y:S01]  /*2bb0*/  FFMA.SAT R92, R40, R35, 0.5 ;  /* 0x3f000000285c7423 */ /* 0x000fe20000002023 */
[----:B------:R-:W-:-:S03]  /*2bc0*/  FFMA R91, R82, 1.4426950216293334961, -R91 ;  /* 0x3fb8aa3b525b7823 */ /* 0x000fc6000000085b */
[----:B------:R-:W-:Y:S01]  /*2bd0*/  FFMA.RM R41, R92, R37, 12582913 ;  /* 0x4b4000015c297423 */ /* 0x000fe20000004025 */
[----:B------:R-:W-:Y:S01]  /*2be0*/  FFMA R82, R82, 1.925963033500011079e-08, R91 ;  /* 0x32a5706052527823 */ /* 0x000fe2000000005b */
[----:B------:R-:W-:Y:S01]  /*2bf0*/  FADD R91, R86, -12583039 ;  /* 0xcb40007f565b7421 */ /* 0x000fe20000000000 */
[----:B------:R-:W-:-:S03]  /*2c00*/  FADD R92, -R67, R5 ;  /* 0x00000005435c7221 */ /* 0x000fc60000000100 */
[----:B------:R-:W-:Y:S01]  /*2c10*/  FFMA R87, R90, 1.4426950216293334961, -R91 ;  /* 0x3fb8aa3b5a577823 */ /* 0x000fe2000000085b */
[----:B------:R-:W-:Y:S01]  /*2c20*/  FFMA.SAT R5, R92, R35, 0.5 ;  /* 0x3f0000005c057423 */ /* 0x000fe20000002023 */
[----:B------:R-:W0:Y:S02]  /*2c30*/  MUFU.EX2 R82, R82 ;  /* 0x0000005200527308 */ /* 0x000e240000000800 */
[----:B------:R-:W-:Y:S01]  /*2c40*/  FFMA R87, R90, 1.925963033500011079e-08, R87 ;  /* 0x32a570605a577823 */ /* 0x000fe20000000057 */
[----:B------:R-:W-:Y:S01]  /*2c50*/  FADD R90, -R67, R20 ;  /* 0x00000014435a7221 */ /* 0x000fe20000000100 */
[----:B------:R-:W-:Y:S01]  /*2c60*/  FMUL R20, R88, R89 ;  /* 0x0000005958147220 */ /* 0x000fe20000400000 */
[----:B------:R-:W-:Y:S02]  /*2c70*/  FFMA.RM R5, R5, R37, 12582913 ;  /* 0x4b40000105057423 */ /* 0x000fe40000004025 */
[----:B------:R-:W-:-:S04]  /*2c80*/  FFMA.SAT R88, R90, R35, 0.5 ;  /* 0x3f0000005a587423 */ /* 0x000fc80000002023 */
[----:B------:R-:W-:-:S04]  /*2c90*/  FFMA.RM R88, R88, R37, 12582913 ;  /* 0x4b40000158587423 */ /* 0x000fc80000004025 */
[C---:B------:R-:W-:Y:S01]  /*2ca0*/  FADD R91, R88.reuse, -12583039 ;  /* 0xcb40007f585b7421 */ /* 0x040fe20000000000 */
[----:B------:R-:W-:Y:S01]  /*2cb0*/  SHF.L.U32 R88, R88, 0x17, RZ ;  /* 0x0000001758587819 */ /* 0x000fe200000006ff */
[----:B0-----:R-:W-:Y:S01]  /*2cc0*/  FMUL R33, R33, R82 ;  /* 0x0000005221217220 */ /* 0x001fe20000400000 */
[----:B------:R-:W-:Y:S01]  /*2cd0*/  SHF.L.U32 R82, R86, 0x17, RZ ;  /* 0x0000001756527819 */ /* 0x000fe200000006ff */
[----:B------:R-:W-:-:S04]  /*2ce0*/  FFMA R89, R90, 1.4426950216293334961, -R91 ;  /* 0x3fb8aa3b5a597823 */ /* 0x000fc8000000085b */
[----:B------:R-:W-:Y:S01]  /*2cf0*/  FFMA R89, R90, 1.925963033500011079e-08, R89 ;  /* 0x32a570605a597823 */ /* 0x000fe20000000059 */
[----:B------:R-:W-:-:S04]  /*2d00*/  FADD R90, -R67, R84 ;  /* 0x00000054435a7221 */ /* 0x000fc80000000100 */
[----:B------:R-:W-:-:S04]  /*2d10*/  FFMA.SAT R84, R90, R35, 0.5 ;  /* 0x3f0000005a547423 */ /* 0x000fc80000002023 */
[----:B------:R-:W-:-:S04]  /*2d20*/  FFMA.RM R84, R84, R37, 12582913 ;  /* 0x4b40000154547423 */ /* 0x000fc80000004025 */
[----:B------:R-:W-:-:S04]  /*2d30*/  FADD R91, R84, -12583039 ;  /* 0xcb40007f545b7421 */ /* 0x000fc80000000000 */
[----:B------:R-:W-:-:S04]  /*2d40*/  FFMA R85, R90, 1.4426950216293334961, -R91 ;  /* 0x3fb8aa3b5a557823 */ /* 0x000fc8000000085b */
[----:B------:R-:W-:Y:S01]  /*2d50*/  FFMA R85, R90, 1.925963033500011079e-08, R85 ;  /* 0x32a570605a557823 */ /* 0x000fe20000000055 */
[----:B------:R-:W-:-:S03]  /*2d60*/  FADD R90, -R67, R6 ;  /* 0x00000006435a7221 */ /* 0x000fc60000000100 */
[----:B------:R-:W-:Y:S01]  /*2d70*/  MUFU.EX2 R81, R85 ;  /* 0x0000005500517308 */ /* 0x000fe20000000800 */
[----:B------:R-:W-:-:S04]  /*2d80*/  FFMA.SAT R6, R90, R35, 0.5 ;  /* 0x3f0000005a067423 */ /* 0x000fc80000002023 */
[----:B------:R-:W-:-:S04]  /*2d90*/  FFMA.RM R6, R6, R37, 12582913 ;  /* 0x4b40000106067423 */ /* 0x000fc80000004025 */
[----:B------:R-:W-:-:S04]  /*2da0*/  FADD R91, R6, -12583039 ;  /* 0xcb40007f065b7421 */ /* 0x000fc80000000000 */
[----:B------:R-:W-:-:S04]  /*2db0*/  FFMA R91, R90, 1.4426950216293334961, -R91 ;  /* 0x3fb8aa3b5a5b7823 */ /* 0x000fc8000000085b */
[----:B------:R-:W-:Y:S01]  /*2dc0*/  FFMA R90, R90, 1.925963033500011079e-08, R91 ;  /* 0x32a570605a5a7823 */ /* 0x000fe2000000005b */
[C---:B------:R-:W-:Y:S01]  /*2dd0*/  FADD R91, R41.reuse, -12583039 ;  /* 0xcb40007f295b7421 */ /* 0x040fe20000000000 */
[----:B------:R-:W-:-:S03]  /*2de0*/  SHF.L.U32 R41, R41, 0x17, RZ ;  /* 0x0000001729297819 */ /* 0x000fc600000006ff */
[----:B------:R-:W-:-:S04]  /*2df0*/  FFMA R91, R40, 1.4426950216293334961, -R91 ;  /* 0x3fb8aa3b285b7823 */ /* 0x000fc8000000085b */
[----:B------:R-:W-:Y:S01]  /*2e00*/  FFMA R42, R40, 1.925963033500011079e-08, R91 ;  /* 0x32a57060282a7823 */ /* 0x000fe2000000005b */
[----:B------:R-:W-:Y:S01]  /*2e10*/  FMUL R40, R43, R44 ;  /* 0x0000002c2b287220 */ /* 0x000fe20000400000 */
[----:B------:R-:W-:-:S04]  /*2e20*/  FADD R43, R5, -12583039 ;  /* 0xcb40007f052b7421 */ /* 0x000fc80000000000 */
[C---:B------:R-:W-:Y:S01]  /*2e30*/  FFMA R43, R92.reuse, 1.4426950216293334961, -R43 ;  /* 0x3fb8aa3b5c2b7823 */ /* 0x040fe2000000082b */
[----:B------:R-:W0:Y:S03]  /*2e40*/  MUFU.EX2 R42, R42 ;  /* 0x0000002a002a7308 */ /* 0x000e260000000800 */
[----:B------:R-:W-:Y:S01]  /*2e50*/  FFMA R44, R92, 1.925963033500011079e-08, R43 ;  /* 0x32a570605c2c7823 */ /* 0x000fe2000000002b */
[----:B------:R-:W-:Y:S01]  /*2e60*/  FADD R92, -R67, R36 ;  /* 0x00000024435c7221 */ /* 0x000fe20000000100 */
[----:B------:R-:W-:-:S03]  /*2e70*/  FMUL R36, R45, R46 ;  /* 0x0000002e2d247220 */ /* 0x000fc60000400000 */
[----:B------:R-:W-:Y:S01]  /*2e80*/  FFMA.SAT R45, R92, R35, 0.5 ;  /* 0x3f0000005c2d7423 */ /* 0x000fe20000002023 */
[----:B------:R-:W1:Y:S03]  /*2e90*/  MUFU.EX2 R43, R74 ;  /* 0x0000004a002b7308 */ /* 0x000e660000000800 */
[----:B------:R-:W-:-:S04]  /*2ea0*/  FFMA.RM R45, R45, R37, 12582913 ;  /* 0x4b4000012d2d7423 */ /* 0x000fc80000004025 */
[----:B------:R-:W-:Y:S01]  /*2eb0*/  FADD R91, R45, -12583039 ;  /* 0xcb40007f2d5b7421 */ /* 0x000fe20000000000 */
[----:B0-----:R-:W-:Y:S01]  /*2ec0*/  FMUL R41, R41, R42 ;  /* 0x0000002a29297220 */ /* 0x001fe20000400000 */
[----:B------:R-:W-:Y:S02]  /*2ed0*/  MUFU.EX2 R44, R44 ;  /* 0x0000002c002c7308 */ /* 0x000fe40000000800 */
[----:B------:R-:W-:-:S04]  /*2ee0*/  FFMA R91, R92, 1.4426950216293334961, -R91 ;  /* 0x3fb8aa3b5c5b7823 */ /* 0x000fc8000000085b */
[----:B------:R-:W-:Y:S01]  /*2ef0*/  FFMA R46, R92, 1.925963033500011079e-08, R91 ;  /* 0x32a570605c2e7823 */ /* 0x000fe2000000005b */
[----:B------:R-:W-:Y:S01]  /*2f00*/  FADD R92, -R67, R7 ;  /* 0x00000007435c7221 */ /* 0x000fe20000000100 */
[----:B-1----:R-:W-:-:S03]  /*2f10*/  FMUL R43, R47, R43 ;  /* 0x0000002b2f2b7220 */ /* 0x002fc60000400000 */
[----:B------:R-:W-:-:S04]  /*2f20*/  FFMA.SAT R7, R92, R35, 0.5 ;  /* 0x3f0000005c077423 */ /* 0x000fc80000002023 */
[----:B------:R-:W-:-:S04]  /*2f30*/  FFMA.RM R7, R7, R37, 12582913 ;  /* 0x4b40000107077423 */ /* 0x000fc80000004025 */
[----:B------:R-:W-:-:S04]  /*2f40*/  FADD R47, R7, -12583039 ;  /* 0xcb40007f072f7421 */ /* 0x000fc80000000000 */
[----:B------:R-:W-:-:S04]  /*2f50*/  FFMA R47, R92, 1.4426950216293334961, -R47 ;  /* 0x3fb8aa3b5c2f7823 */ /* 0x000fc8000000082f */
[----:B------:R-:W-:Y:S01]  /*2f60*/  FFMA R47, R92, 1.925963033500011079e-08, R47 ;  /* 0x32a570605c2f7823 */ /* 0x000fe2000000002f */
[----:B------:R-:W-:Y:S01]  /*2f70*/  FADD R92, -R67, R38 ;  /* 0x00000026435c7221 */ /* 0x000fe20000000100 */
[----:B------:R-:W-:Y:S02]  /*2f80*/  FMUL R38, R75, R80 ;  /* 0x000000504b267220 */ /* 0x000fe40000400000 */
[----:B------:R-:W0:Y:S01]  /*2f90*/  MUFU.EX2 R80, R87 ;  /* 0x0000005700507308 */ /* 0x000e220000000800 */
[----:B------:R-:W-:-:S04]  /*2fa0*/  FFMA.SAT R74, R92, R35, 0.5 ;  /* 0x3f0000005c4a7423 */ /* 0x000fc80000002023 */
[----:B------:R-:W-:-:S04]  /*2fb0*/  FFMA.RM R74, R74, R37, 12582913 ;  /* 0x4b4000014a4a7423 */ /* 0x000fc80000004025 */
[----:B------:R-:W-:-:S04]  /*2fc0*/  FADD R75, R74, -12583039 ;  /* 0xcb40007f4a4b7421 */ /* 0x000fc80000000000 */
[----:B------:R-:W-:-:S04]  /*2fd0*/  FFMA R75, R92, 1.4426950216293334961, -R75 ;  /* 0x3fb8aa3b5c4b7823 */ /* 0x000fc8000000084b */
[----:B------:R-:W-:Y:S01]  /*2fe0*/  FFMA R91, R92, 1.925963033500011079e-08, R75 ;  /* 0x32a570605c5b7823 */ /* 0x000fe2000000004b */
[----:B------:R-:W-:Y:S01]  /*2ff0*/  FFMA.SAT R92, R93, R35, 0.5 ;  /* 0x3f0000005d5c7423 */ /* 0x000fe20000002023 */
[----:B------:R-:W1:Y:S01]  /*3000*/  MUFU.EX2 R75, R89 ;  /* 0x00000059004b7308 */ /* 0x000e620000000800 */
[----:B0-----:R-:W-:Y:S02]  /*3010*/  FMUL R80, R82, R80 ;  /* 0x0000005052507220 */ /* 0x001fe40000400000 */
[----:B------:R-:W-:-:S04]  /*3020*/  FFMA.RM R92, R92, R37, 12582913 ;  /* 0x4b4000015c5c7423 */ /* 0x000fc80000004025 */
[C---:B------:R-:W-:Y:S01]  /*3030*/  FADD R87, R92.reuse, -12583039 ;  /* 0xcb40007f5c577421 */ /* 0x040fe20000000000 */
[----:B------:R-:W0:Y:S01]  /*3040*/  MUFU.EX2 R82, R90 ;  /* 0x0000005a00527308 */ /* 0x000e220000000800 */
[----:B------:R-:W-:Y:S02]  /*3050*/  SHF.L.U32 R92, R92, 0x17, RZ ;  /* 0x000000175c5c7819 */ /* 0x000fe400000006ff */
[----:B------:R-:W-:-:S04]  /*3060*/  FFMA R86, R93, 1.4426950216293334961, -R87 ;  /* 0x3fb8aa3b5d567823 */ /* 0x000fc80000000857 */
[----:B------:R-:W-:Y:S01]  /*3070*/  FFMA R86, R93, 1.925963033500011079e-08, R86 ;  /* 0x32a570605d567823 */ /* 0x000fe20000000056 */
[----:B-1----:R-:W-:Y:S01]  /*3080*/  FMUL R75, R88, R75 ;  /* 0x0000004b584b7220 */ /* 0x002fe20000400000 */
[----:B------:R-:W-:Y:S01]  /*3090*/  SHF.L.U32 R88, R84, 0x17, RZ ;  /* 0x0000001754587819 */ /* 0x000fe200000006ff */
[----:B------:R-:W-:-:S04]  /*30a0*/  FADD R84, RZ, R4 ;  /* 0x00000004ff547221 */ /* 0x000fc80000000000 */
[----:B------:R-:W-:Y:S01]  /*30b0*/  FADD R87, R84, R21 ;  /* 0x0000001554577221 */ /* 0x000fe20000000000 */
[----:B------:R-:W-:Y:S02]  /*30c0*/  FMUL R81, R88, R81 ;  /* 0x0000005158517220 */ /* 0x000fe40000400000 */
[----:B------:R-:W-:Y:S01]  /*30d0*/  MUFU.EX2 R88, R47 ;  /* 0x0000002f00587308 */ /* 0x000fe20000000800 */
[----:B------:R-:W-:Y:S01]  /*30e0*/  FADD R84, R87, R22 ;  /* 0x0000001657547221 */ /* 0x000fe20000000000 */
[----:B------:R-:W-:Y:S02]  /*30f0*/  SHF.L.U32 R87, R6, 0x17, RZ ;  /* 0x0000001706577819 */ /* 0x000fe400000006ff */
[----:B------:R-:W1:Y:S01]  /*3100*/  LDS R6, [R70] ;  /* 0x0000000046067984 */ /* 0x000e620000000800 */
[----:B------:R-:W-:Y:S02]  /*3110*/  FADD R85, R84, R23 ;  /* 0x0000001754557221 */ /* 0x000fe40000000000 */
[----:B0-----:R-:W-:-:S02]  /*3120*/  FMUL R82, R87, R82 ;  /* 0x0000005257527220 */ /* 0x001fc40000400000 */
[----:B------:R-:W-:Y:S01]  /*3130*/  FADD R84, R85, R24 ;  /* 0x0000001855547221 */ /* 0x000fe20000000000 */
[----:B------:R-:W0:Y:S03]  /*3140*/  MUFU.EX2 R87, R46 ;  /* 0x0000002e00577308 */ /* 0x000e260000000800 */
[----:B------:R-:W-:-:S04]  /*3150*/  FADD R85, R84, R25 ;  /* 0x0000001954557221 */ /* 0x000fc80000000000 */
[----:B------:R-:W-:-:S04]  /*3160*/  FADD R84, R85, R26 ;  /* 0x0000001a55547221 */ /* 0x000fc80000000000 */
[----:B------:R-:W-:-:S04]  /*3170*/  FADD R85, R84, R27 ;  /* 0x0000001b54557221 */ /* 0x000fc80000000000 */
[----:B------:R-:W-:Y:S01]  /*3180*/  FADD R42, R85, R28 ;  /* 0x0000001c552a7221 */ /* 0x000fe20000000000 */
[----:B------:R-:W-:-:S03]  /*3190*/  SHF.L.U32 R85, R5, 0x17, RZ ;  /* 0x0000001705557819 */ /* 0x000fc600000006ff */
[----:B------:R-:W-:Y:S02]  /*31a0*/  FADD R5, R42, R29 ;  /* 0x0000001d2a057221 */ /* 0x000fe40000000000 */
[----:B------:R-:W-:Y:S01]  /*31b0*/  FMUL R42, R85, R44 ;  /* 0x0000002c552a7220 */ /* 0x000fe20000400000 */
[----:B------:R-:W-:Y:S01]  /*31c0*/  SHF.L.U32 R44, R45, 0x17, RZ ;  /* 0x000000172d2c7819 */ /* 0x000fe200000006ff */
[----:B------:R-:W-:Y:S01]  /*31d0*/  FADD R84, R5, R30 ;  /* 0x0000001e05547221 */ /* 0x000fe20000000000 */
[----:B------:R-:W-:-:S03]  /*31e0*/  SHF.L.U32 R45, R7, 0x17, RZ ;  /* 0x00000017072d7819 */ /* 0x000fc600000006ff */
[----:B------:R-:W-:Y:S01]  /*31f0*/  FADD R5, R84, R31 ;  /* 0x0000001f54057221 */ /* 0x000fe20000000000 */
[----:B0-----:R-:W-:Y:S01]  /*3200*/  FMUL R44, R44, R87 ;  /* 0x000000572c2c7220 */ /* 0x001fe20000400000 */
[----:B------:R-:W-:Y:S02]  /*3210*/  FMUL R45, R45, R88 ;  /* 0x000000582d2d7220 */ /* 0x000fe40000400000 */
[----:B------:R-:W-:Y:S01]  /*3220*/  FADD R5, R5, R32 ;  /* 0x0000002005057221 */ /* 0x000fe20000000000 */
[----:B-1----:R-:W-:-:S03]  /*3230*/  FSETP.GT.AND P1, PT, R6, R67, PT ;  /* 0x000000430600720b */ /* 0x002fc60003f24000 */
[----:B------:R-:W-:Y:S01]  /*3240*/  FADD R84, R5, R20 ;  /* 0x0000001405547221 */ /* 0x000fe20000000000 */
[----:B------:R-:W-:-:S03]  /*3250*/  FSEL R46, R6, R67, P1 ;  /* 0x00000043062e7208 */ /* 0x000fc60000800000 */
[----:B------:R-:W-:-:S04]  /*3260*/  FADD R84, R84, R83 ;  /* 0x0000005354547221 */ /* 0x000fc80000000000 */
[----:B------:R-:W-:Y:S01]  /*3270*/  FADD R5, R84, R39 ;  /* 0x0000002754057221 */ /* 0x000fe20000000000 */
[--C-:B------:R-:W-:Y:S01]  /*3280*/  FADD R88, R6, -R46.reuse ;  /* 0x8000002e06587221 */ /* 0x100fe20000000000 */
[----:B------:R-:W-:Y:S02]  /*3290*/  FADD R84, R67, -R46 ;  /* 0x8000002e43547221 */ /* 0x000fe40000000000 */
[----:B------:R-:W-:Y:S01]  /*32a0*/  FADD R5, R5, R34 ;  /* 0x0000002205057221 */ /* 0x000fe20000000000 */
[-C--:B------:R-:W-:Y:S01]  /*32b0*/  FFMA.SAT R6, R88, R35.reuse, 0.5 ;  /* 0x3f00000058067423 */ /* 0x080fe20000002023 */
[----:B------:R-:W-:Y:S02]  /*32c0*/  FFMA.SAT R90, R84, R35, 0.5 ;  /* 0x3f000000545a7423 */ /* 0x000fe40000002023 */
[----:B------:R-:W-:Y:S01]  /*32d0*/  FADD R7, R5, R40 ;  /* 0x0000002805077221 */ /* 0x000fe20000000000 */
[-C--:B------:R-:W-:Y:S01]  /*32e0*/  FFMA.RM R5, R6, R37.reuse, 12582913 ;  /* 0x4b40000106057423 */ /* 0x080fe20000004025 */
[----:B------:R-:W-:Y:S01]  /*32f0*/  FFMA.RM R6, R90, R37, 12582913 ;  /* 0x4b4000015a067423 */ /* 0x000fe20000004025 */
[----:B------:R-:W0:Y:S01]  /*3300*/  MUFU.EX2 R35, R91 ;  /* 0x0000005b00237308 */ /* 0x000e220000000800 */
[----:B------:R-:W-:Y:S01]  /*3310*/  FADD R90, R7, R36 ;  /* 0x00000024075a7221 */ /* 0x000fe20000000000 */
[----:B------:R-:W-:Y:S01]  /*3320*/  FADD R7, R5, -12583039 ;  /* 0xcb40007f05077421 */ /* 0x000fe20000000000 */
[----:B------:R-:W-:-:S03]  /*3330*/  FADD R85, R6, -12583039 ;  /* 0xcb40007f06557421 */ /* 0x000fc60000000000 */
[----:B------:R-:W-:Y:S01]  /*3340*/  FFMA R47, R88, 1.4426950216293334961, -R7 ;  /* 0x3fb8aa3b582f7823 */ /* 0x000fe20000000807 */
[----:B------:R-:W-:Y:S01]  /*3350*/  FADD R7, R90, R43 ;  /* 0x0000002b5a077221 */ /* 0x000fe20000000000 */
[----:B------:R-:W-:Y:S02]  /*3360*/  FFMA R85, R84, 1.4426950216293334961, -R85 ;  /* 0x3fb8aa3b54557823 */ /* 0x000fe40000000855 */
[----:B------:R-:W-:Y:S01]  /*3370*/  FFMA R47, R88, 1.925963033500011079e-08, R47 ;  /* 0x32a57060582f7823 */ /* 0x000fe2000000002f */
[----:B------:R-:W-:Y:S01]  /*3380*/  FADD R88, R7, R38 ;  /* 0x0000002607587221 */ /* 0x000fe20000000000 */
[----:B------:R-:W-:Y:S01]  /*3390*/  FFMA R87, R84, 1.925963033500011079e-08, R85 ;  /* 0x32a5706054577823 */ /* 0x000fe20000000055 */
[----:B------:R-:W1:Y:S01]  /*33a0*/  LDS R7, [R71] ;  /* 0x0000000047077984 */ /* 0x000e620000000800 */
[----:B------:R-:W-:Y:S01]  /*33b0*/  SHF.L.U32 R84, R74, 0x17, RZ ;  /* 0x000000174a547819 */ /* 0x000fe200000006ff */
[----:B------:R-:W-:Y:S01]  /*33c0*/  FADD R37, R88, R33 ;  /* 0x0000002158257221 */ /* 0x000fe20000000000 */
[----:B------:R-:W2:Y:S03]  /*33d0*/  MUFU.EX2 R47, R47 ;  /* 0x0000002f002f7308 */ /* 0x000ea60000000800 */
[----:B------:R-:W-:Y:S01]  /*33e0*/  FADD R88, R37, R80 ;  /* 0x0000005025587221 */ /* 0x000fe20000000000 */
[----:B0-----:R-:W-:-:S03]  /*33f0*/  FMUL R35, R84, R35 ;  /* 0x0000002354237220 */ /* 0x001fc60000400000 */
[----:B------:R-:W-:Y:S01]  /*3400*/  FADD R88, R88, R75 ;  /* 0x0000004b58587221 */ /* 0x000fe20000000000 */
[----:B------:R0:W3:Y:S03]  /*3410*/  MUFU.EX2 R37, R86 ;  /* 0x0000005600257308 */ /* 0x0000e60000000800 */
[----:B------:R-:W-:-:S04]  /*3420*/  FADD R85, R88, R81 ;  /* 0x0000005158557221 */ /* 0x000fc80000000000 */
[----:B------:R-:W-:Y:S01]  /*3430*/  FADD R74, R85, R82 ;  /* 0x00000052554a7221 */ /* 0x000fe20000000000 */
[----:B0-----:R-:W-:-:S03]  /*3440*/  SHF.L.U32 R86, R5, 0x17, RZ ;  /* 0x0000001705567819 */ /* 0x001fc600000006ff */
[----:B------:R-:W-:Y:S01]  /*3450*/  FADD R85, R74, R41 ;  /* 0x000000294a557221 */ /* 0x000fe20000000000 */
[----:B------:R-:W-:Y:S01]  /*3460*/  SHF.L.U32 R5, R6, 0x17, RZ ;  /* 0x0000001706057819 */ /* 0x000fe200000006ff */
[----:B------:R-:W0:Y:S01]  /*3470*/  MUFU.EX2 R74, R87 ;  /* 0x00000057004a7308 */ /* 0x000e220000000800 */
[----:B--2---:R-:W-:Y:S01]  /*3480*/  FMUL R86, R86, R47 ;  /* 0x0000002f56567220 */ /* 0x004fe20000400000 */
[----:B------:R-:W-:Y:S01]  /*3490*/  FADD R85, R85, R42 ;  /* 0x0000002a55557221 */ /* 0x000fe20000000000 */
[----:B---3--:R-:W-:-:S03]  /*34a0*/  FMUL R37, R92, R37 ;  /* 0x000000255c257220 */ /* 0x008fc60000400000 */
[----:B------:R-:W-:-:S04]  /*34b0*/  FADD R84, R85, R44 ;  /* 0x0000002c55547221 */ /* 0x000fc80000000000 */
[----:B------:R-:W-:-:S04]  /*34c0*/  FADD R84, R84, R45 ;  /* 0x0000002d54547221 */ /* 0x000fc80000000000 */
[----:B------:R-:W-:Y:S01]  /*34d0*/  FADD R84, R84, R35 ;  /* 0x0000002354547221 */ /* 0x000fe20000000000 */
[----:B0-----:R-:W-:Y:S01]  /*34e0*/  FMUL R47, R5, R74 ;  /* 0x0000004a052f7220 */ /* 0x001fe20000400000 */
[----:B-1----:R-:W-:Y:S02]  /*34f0*/  FMUL R74, R86, R7 ;  /* 0x00000007564a7220 */ /* 0x002fe40000400000 */
[----:B------:R-:W-:-:S04]  /*3500*/  FADD R5, R84, R37 ;  /* 0x0000002554057221 */ /* 0x000fc80000000000 */
[----:B------:R-:W-:-:S05]  /*3510*/  FFMA R5, R5, R47, R74 ;  /* 0x0000002f05057223 */ /* 0x000fca000000004a */
[----:B------:R-:W-:-:S04]  /*3520*/  IADD3 R6, PT, PT, R5, 0x1800000, RZ ;  /* 0x0180000005067810 */ /* 0x000fc80007ffe0ff */
[----:B------:R-:W-:-:S04]  /*3530*/  LOP3.LUT R6, R6, 0x7f800000, RZ, 0xc0, !PT ;  /* 0x7f80000006067812 */ /* 0x000fc800078ec0ff */
[----:B------:R-:W-:-:S13]  /*3540*/  ISETP.GT.U32.AND P1, PT, R6, 0x1ffffff, PT ;  /* 0x01ffffff0600780c */ /* 0x000fda0003f24070 */
[----:B------:R-:W-:Y:S05]  /*3550*/  @P1 BRA `(.L_x_9) ;  /* 0x0000000000101947 */ /* 0x000fea0003800000 */
[----:B------:R-:W-:-:S07]  /*3560*/  MOV R84, 0x3580 ;  /* 0x0000358000547802 */ /* 0x000fce0000000f00 */
[----:B------:R-:W-:Y:S05]  /*3570*/  CALL.REL.NOINC `($__internal_0_$__cuda_sm20_rcp_rn_f32_slowpath) ;  /* 0x0000000400e47944 */ /* 0x000fea0003c00000 */
[----:B------:R-:W-:Y:S01]  /*3580*/  MOV R84, R85 ;  /* 0x0000005500547202 */ /* 0x000fe20000000f00 */
[----:B------:R-:W-:Y:S06]  /*3590*/  BRA `(.L_x_10) ;  /* 0x0000000000107947 */ /* 0x000fec0003800000 */
.L_x_9:
[----:B------:R-:W0:Y:S02]  /*35a0*/  MUFU.RCP R84, R5 ;  /* 0x0000000500547308 */ /* 0x000e240000001000 */
[----:B0-----:R-:W-:-:S04]  /*35b0*/  FFMA R6, R5, R84, -1 ;  /* 0xbf80000005067423 */ /* 0x001fc80000000054 */
[----:B------:R-:W-:-:S04]  /*35c0*/  FADD.FTZ R7, -R6, -RZ ;  /* 0x800000ff06077221 */ /* 0x000fc80000010100 */
[----:B------:R-:W-:-:S07]  /*35d0*/  FFMA R84, R84, R7, R84 ;  /* 0x0000000754547223 */ /* 0x000fce0000000054 */
.L_x_10:
[----:B------:R-:W-:Y:S05]  /*35e0*/  BSYNC.RECONVERGENT B0 ;  /* 0x0000000000007941 */ /* 0x000fea0003800200 */
.L_x_8:
[----:B------:R-:W0:Y:S01]  /*35f0*/  S2UR UR18, SR_CgaCtaId ;  /* 0x00000000001279c3 */ /* 0x000e220000008800 */
[----:B------:R-:W-:Y:S02]  /*3600*/  UMOV UR6, 0x400 ;  /* 0x0000040000067882 */ /* 0x000fe40000000000 */
[----:B------:R-:W-:Y:S02]  /*3610*/  UIADD3 UR7, UPT, UPT, UR6, 0x6000, URZ ;  /* 0x0000600006077890 */ /* 0x000fe4000fffe0ff */
[----:B------:R-:W-:Y:S02]  /*3620*/  UIADD3 UR6, UPT, UPT, UR6, 0x2000, URZ ;  /* 0x0000200006067890 */ /* 0x000fe4000fffe0ff */
[----:B0-----:R-:W-:Y:S02]  /*3630*/  ULEA UR7, UR18, UR7, 0x18 ;  /* 0x0000000712077291 */ /* 0x001fe4000f8ec0ff */
[----:B------:R-:W-:-:S03]  /*3640*/  ULEA UR18, UR18, UR6, 0x18 ;  /* 0x0000000612127291 */ /* 0x000fc6000f8ec0ff */
[----:B------:R-:W-:-:S09]  /*3650*/  UMOV UR6, URZ ;  /* 0x000000ff00067c82 */ /* 0x000fd20008000000 */
.L_x_11:
[----:B------:R-:W-:-:S09]  /*3660*/  ULEA UR29, UR6, UR18, 0x2 ;  /* 0x00000012061d7291 */ /* 0x000fd2000f8e10ff */
[----:B0-----:R-:W0:Y:S04]  /*3670*/  LDS R7, [UR29] ;  /* 0x0000001dff077984 */ /* 0x001e280008000800 */
[----:B------:R-:W1:Y:S04]  /*3680*/  LDS R85, [UR29+0x100] ;  /* 0x0001001dff557984 */ /* 0x000e680008000800 */
[----:B------:R-:W2:Y:S04]  /*3690*/  LDS R87, [UR29+0x200] ;  /* 0x0002001dff577984 */ /* 0x000ea80008000800 */
[----:B------:R-:W3:Y:S04]  /*36a0*/  LDS R88, [UR29+0x300] ;  /* 0x0003001dff587984 */ /* 0x000ee80008000800 */
[----:B------:R-:W4:Y:S04]  /*36b0*/  LDS R89, [UR29+0x400] ;  /* 0x0004001dff597984 */ /* 0x000f280008000800 */
[----:B------:R-:W5:Y:S04]  /*36c0*/  LDS R6, [UR29+0x500] ;  /* 0x0005001dff067984 */ /* 0x000f680008000800 */
[----:B------:R-:W-:Y:S04]  /*36d0*/  LDS R90, [UR29+0x800] ;  /* 0x0008001dff5a7984 */ /* 0x000fe80008000800 */
[----:B------:R-:W-:Y:S01]  /*36e0*/  LDS R91, [UR29+0x900] ;  /* 0x0009001dff5b7984 */ /* 0x000fe20008000800 */
[----:B0-----:R-:W-:-:S03]  /*36f0*/  FFMA R86, R4, R7, RZ ;  /* 0x0000000704567223 */ /* 0x001fc600000000ff */
[----:B------:R-:W0:Y:S01]  /*3700*/  LDS R7, [UR29+0x600] ;  /* 0x0006001dff077984 */ /* 0x000e220008000800 */
[----:B-1----:R-:W-:-:S04]  /*3710*/  FFMA R85, R21, R85, R86 ;  /* 0x0000005515557223 */ /* 0x002fc80000000056 */
[----:B--2---:R-:W-:Y:S02]  /*3720*/  FFMA R86, R22, R87, R85 ;  /* 0x0000005716567223 */ /* 0x004fe40000000055 */
[----:B------:R-:W-:Y:S02]  /*3730*/  LDS R87, [UR29+0xa00] ;  /* 0x000a001dff577984 */ /* 0x000fe40008000800 */
[----:B---3--:R-:W-:Y:S02]  /*3740*/  FFMA R85, R23, R88, R86 ;  /* 0x0000005817557223 */ /* 0x008fe40000000056 */
[----:B------:R-:W1:Y:S02]  /*3750*/  LDS R88, [UR29+0x700] ;  /* 0x0007001dff587984 */ /* 0x000e640008000800 */
[----:B----4-:R-:W-:Y:S02]  /*3760*/  FFMA R86, R24, R89, R85 ;  /* 0x0000005918567223 */ /* 0x010fe40000000055 */
[----:B------:R-:W-:Y:S02]  /*3770*/  LDS R85, [UR29+0xc00] ;  /* 0x000c001dff557984 */ /* 0x000fe40008000800 */
[----:B-----5:R-:W-:-:S02]  /*3780*/  FFMA R89, R25, R6, R86 ;  /* 0x0000000619597223 */ /* 0x020fc40000000056 */
[----:B------:R-:W2:Y:S02]  /*3790*/  LDS R6, [UR29+0xb00] ;  /* 0x000b001dff067984 */ /* 0x000ea40008000800 */
[----:B0-----:R-:W-:-:S04]  /*37a0*/  FFMA R86, R26, R7, R89 ;  /* 0x000000071a567223 */ /* 0x001fc80000000059 */
[----:B-1----:R-:W-:Y:S02]  /*37b0*/  FFMA R7, R27, R88, R86 ;  /* 0x000000581b077223 */ /* 0x002fe40000000056 */
[----:B------:R-:W-:Y:S02]  /*37c0*/  LDS R88, [UR29+0xe00] ;  /* 0x000e001dff587984 */ /* 0x000fe40008000800 */
[----:B------:R-:W-:Y:S02]  /*37d0*/  FFMA R90, R28, R90, R7 ;  /* 0x0000005a1c5a7223 */ /* 0x000fe40000000007 */
[----:B------:R-:W0:Y:S02]  /*37e0*/  LDS R7, [UR29+0xd00] ;  /* 0x000d001dff077984 */ /* 0x000e240008000800 */
[----:B------:R-:W-:Y:S02]  /*37f0*/  FFMA R91, R29, R91, R90 ;  /* 0x0000005b1d5b7223 */ /* 0x000fe4000000005a */
[----:B------:R-:W1:Y:S02]  /*3800*/  LDS R90, [UR29+0xf00] ;  /* 0x000f001dff5a7984 */ /* 0x000e640008000800 */
[----:B------:R-:W-:-:S02]  /*3810*/  FFMA R86, R30, R87, R91 ;  /* 0x000000571e567223 */ /* 0x000fc4000000005b */
[----:B------:R-:W3:Y:S02]  /*3820*/  LDS R91, [UR29+0x1000] ;  /* 0x0010001dff5b7984 */ /* 0x000ee40008000800 */
[----:B--2---:R-:W-:Y:S02]  /*3830*/  FFMA R87, R31, R6, R86 ;  /* 0x000000061f577223 */ /* 0x004fe40000000056 */
[----:B------:R-:W-:Y:S02]  /*3840*/  LDS R6, [UR29+0x1300] ;  /* 0x0013001dff067984 */ /* 0x000fe40008000800 */
[----:B------:R-:W-:Y:S02]  /*3850*/  FFMA R89, R32, R85, R87 ;  /* 0x0000005520597223 */ /* 0x000fe40000000057 */
[----:B------:R-:W2:Y:S04]  /*3860*/  LDS R87, [UR29+0x1100] ;  /* 0x0011001dff577984 */ /* 0x000ea80008000800 */
[----:B------:R-:W4:Y:S01]  /*3870*/  LDS R85, [UR29+0x1200] ;  /* 0x0012001dff557984 */ /* 0x000f220008000800 */
[----:B0-----:R-:W-:-:S03]  /*3880*/  FFMA R86, R20, R7, R89 ;  /* 0x0000000714567223 */ /* 0x001fc60000000059 */
[----:B------:R-:W-:Y:S01]  /*3890*/  LDS R89, [UR29+0x1500] ;  /* 0x0015001dff597984 */ /* 0x000fe20008000800 */
[----:B------:R-:W-:-:S04]  /*38a0*/  FFMA R86, R83, R88, R86 ;  /* 0x0000005853567223 */ /* 0x000fc80000000056 */
[----:B-1----:R-:W-:Y:S02]  /*38b0*/  FFMA R7, R39, R90, R86 ;  /* 0x0000005a27077223 */ /* 0x002fe40000000056 */
[----:B------:R-:W-:Y:S02]  /*38c0*/  LDS R90, [UR29+0x1600] ;  /* 0x0016001dff5a7984 */ /* 0x000fe40008000800 */
[----:B---3--:R-:W-:Y:S02]  /*38d0*/  FFMA R7, R34, R91, R7 ;  /* 0x0000005b22077223 */ /* 0x008fe40000000007 */
[----:B------:R-:W-:Y:S02]  /*38e0*/  LDS R91, [UR29+0x1700] ;  /* 0x0017001dff5b7984 */ /* 0x000fe40008000800 */
[----:B--2---:R-:W-:Y:S02]  /*38f0*/  FFMA R87, R40, R87, R7 ;  /* 0x0000005728577223 */ /* 0x004fe40000000007 */
[----:B------:R-:W0:Y:S02]  /*3900*/  LDS R7, [UR29+0x1400] ;  /* 0x0014001dff077984 */ /* 0x000e240008000800 */
[----:B----4-:R-:W-:-:S02]  /*3910*/  FFMA R86, R36, R85, R87 ;  /* 0x0000005524567223 */ /* 0x010fc40000000057 */
[----:B------:R-:W-:Y:S02]  /*3920*/  LDS R85, [UR29+0x1900] ;  /* 0x0019001dff557984 */ /* 0x000fe40008000800 */
[----:B------:R-:W-:Y:S02]  /*3930*/  FFMA R87, R43, R6, R86 ;  /* 0x000000062b577223 */ /* 0x000fe40000000056 */
[----:B------:R-:W1:Y:S04]  /*3940*/  LDS R86, [UR29+0x1800] ;  /* 0x0018001dff567984 */ /* 0x000e680008000800 */
[----:B------:R-:W2:Y:S01]  /*3950*/  LDS R6, [UR29+0x1a00] ;  /* 0x001a001dff067984 */ /* 0x000ea20008000800 */
[----:B0-----:R-:W-:-:S03]  /*3960*/  FFMA R88, R38, R7, R87 ;  /* 0x0000000726587223 */ /* 0x001fc60000000057 */
[----:B------:R-:W0:Y:S01]  /*3970*/  LDS R7, [UR29+0x1b00] ;  /* 0x001b001dff077984 */ /* 0x000e220008000800 */
[----:B------:R-:W-:-:S03]  /*3980*/  FFMA R89, R33, R89, R88 ;  /* 0x0000005921597223 */ /* 0x000fc60000000058 */
[----:B------:R-:W-:Y:S01]  /*3990*/  LDS R88, [UR29+0x1e00] ;  /* 0x001e001dff587984 */ /* 0x000fe20008000800 */
[----:B------:R-:W-:-:S04]  /*39a0*/  FFMA R90, R80, R90, R89 ;  /* 0x0000005a505a7223 */ /* 0x000fc80000000059 */
[----:B------:R-:W-:Y:S02]  /*39b0*/  FFMA R90, R75, R91, R90 ;  /* 0x0000005b4b5a7223 */ /* 0x000fe4000000005a */
[----:B------:R-:W-:Y:S02]  /*39c0*/  LDS R91, [UR29+0x1d00] ;  /* 0x001d001dff5b7984 */ /* 0x000fe40008000800 */
[----:B-1----:R-:W-:-:S04]  /*39d0*/  FFMA R87, R81, R86, R90 ;  /* 0x0000005651577223 */ /* 0x002fc8000000005a */
[----:B------:R-:W-:Y:S02]  /*39e0*/  FFMA R86, R82, R85, R87 ;  /* 0x0000005552567223 */ /* 0x000fe40000000057 */
[----:B------:R-:W1:Y:S02]  /*39f0*/  LDS R85, [UR29+0x1c00] ;  /* 0x001c001dff557984 */ /* 0x000e640008000800 */
[----:B--2---:R-:W-:Y:S01]  /*3a00*/  FFMA R89, R41, R6, R86 ;  /* 0x0000000629597223 */ /* 0x004fe20000000056 */
[----:B------:R-:W-:Y:S01]  /*3a10*/  IADD3 R6, PT, PT, R72, UR6, RZ ;  /* 0x0000000648067c10 */ /* 0x000fe2000fffe0ff */
[----:B------:R-:W2:Y:S01]  /*3a20*/  LDS R86, [UR29+0x1f00] ;  /* 0x001f001dff567984 */ /* 0x000ea20008000800 */
[----:B------:R-:W-:Y:S02]  /*3a30*/  UIADD3 UR6, UPT, UPT, UR6, 0x1, URZ ;  /* 0x0000000106067890 */ /* 0x000fe4000fffe0ff */
[----:B------:R-:W-:Y:S02]  /*3a40*/  LEA R87, R6, UR7, 0x2 ;  /* 0x0000000706577c11 */ /* 0x000fe4000f8e10ff */
[----:B------:R-:W-:-:S04]  /*3a50*/  UISETP.NE.AND UP0, UPT, UR6, 0x40, UPT ;  /* 0x000000400600788c */ /* 0x000fc8000bf05270 */
[----:B------:R-:W3:Y:S01]  /*3a60*/  LDS R87, [R87] ;  /* 0x0000000057577984 */ /* 0x000ee20000000800 */
[----:B0-----:R-:W-:-:S04]  /*3a70*/  FFMA R7, R42, R7, R89 ;  /* 0x000000072a077223 */ /* 0x001fc80000000059 */
[----:B-1----:R-:W-:-:S04]  /*3a80*/  FFMA R90, R44, R85, R7 ;  /* 0x000000552c5a7223 */ /* 0x002fc80000000007 */
[----:B------:R-:W-:-:S04]  /*3a90*/  FFMA R90, R45, R91, R90 ;  /* 0x0000005b2d5a7223 */ /* 0x000fc8000000005a */
[----:B------:R-:W-:-:S04]  /*3aa0*/  FFMA R88, R35, R88, R90 ;  /* 0x0000005823587223 */ /* 0x000fc8000000005a */
[----:B--2---:R-:W-:-:S04]  /*3ab0*/  FFMA R86, R37, R86, R88 ;  /* 0x0000005625567223 */ /* 0x004fc80000000058 */
[----:B------:R-:W-:-:S04]  /*3ac0*/  FMUL R7, R47, R86 ;  /* 0x000000562f077220 */ /* 0x000fc80000400000 */
[----:B---3--:R-:W-:Y:S01]  /*3ad0*/  FFMA R85, R74, R87, R7 ;  /* 0x000000574a557223 */ /* 0x008fe20000000007 */
[----:B------:R-:W-:-:S03]  /*3ae0*/  HFMA2 R7, -RZ, RZ, 0, 2.384185791015625e-07 ;  /* 0x00000004ff077431 */ /* 0x000fc600000001ff */
[----:B------:R-:W-:Y:S02]  /*3af0*/  FMUL R85, R85, R84 ;  /* 0x0000005455557220 */ /* 0x000fe40000400000 */
[----:B------:R-:W-:-:S05]  /*3b00*/  IMAD.WIDE.U32 R6, R6, R7, UR16 ;  /* 0x0000001006067e25 */ /* 0x000fca000f8e0007 */
[----:B------:R0:W-:Y:S01]  /*3b10*/  STG.E desc[UR30][R6.64], R85 ;  /* 0x0000005506007986 */ /* 0x0001e2000c10191e */
[----:B------:R-:W-:Y:S05]  /*3b20*/  BRA.U UP0, `(.L_x_11) ;  /* 0xfffffff900cc7547 */ /* 0x000fea000b83ffff */
[----:B------:R-:W-:Y:S01]  /*3b30*/  BAR.SYNC.DEFER_BLOCKING 0x0 ;  /* 0x0000000000007b1d */ /* 0x000fe20000010000 */
[----:B------:R-:W-:-:S04]  /*3b40*/  IADD3 R66, PT, PT, R66, 0x1, RZ ;  /* 0x0000000142427810 */ /* 0x000fc80007ffe0ff */
[----:B------:R-:W-:Y:S01]  /*3b50*/  ISETP.NE.AND P1, PT, R66, 0x20, PT ;  /* 0x000000204200780c */ /* 0x000fe20003f25270 */
[----:B------:R1:W-:Y:S04]  /*3b60*/  STG.E desc[UR30][R78.64], R5 ;  /* 0x000000054e007986 */ /* 0x0003e8000c10191e */
[----:B------:R1:W-:Y:S08]  /*3b70*/  STG.E desc[UR30][R76.64], R46 ;  /* 0x0000002e4c007986 */ /* 0x0003f0000c10191e */
[----:B------:R-:W-:Y:S05]  /*3b80*/  @P1 BRA `(.L_x_12) ;  /* 0xffffffcc00dc1947 */ /* 0x000fea000383ffff */
[----:B------:R-:W-:-:S09]  /*3b90*/  UISETP.NE.AND UP0, UPT, UR5, 0x1f, UPT ;  /* 0x0000001f0500788c */ /* 0x000fd2000bf05270 */
[----:B------:R-:W-:Y:S05]  /*3ba0*/  BRA.U !UP0, `(.L_x_13) ;  /* 0x0000000108207547 */ /* 0x000fea000b800000 */
[----:B------:R-:W-:Y:S02]  /*3bb0*/  UIADD3 UR23, UP0, UPT, UR23, 0x2000, URZ ;  /* 0x0000200017177890 */ /* 0x000fe4000ff1e0ff */
[----:B------:R-:W-:Y:S02]  /*3bc0*/  UIADD3 UR16, UP1, UPT, UR16, 0x2000, URZ ;  /* 0x0000200010107890 */ /* 0x000fe4000ff3e0ff */
[----:B------:R-:W-:Y:S02]  /*3bd0*/  UIADD3 UR21, UP2, UPT, UR21, 0x80, URZ ;  /* 0x0000008015157890 */ /* 0x000fe4000ff5e0ff */
[----:B------:R-:W-:Y:S02]  /*3be0*/  UIADD3 UR19, UP3, UPT, UR19, 0x80, URZ ;  /* 0x0000008013137890 */ /* 0x000fe4000ff7e0ff */
[----:B------:R-:W-:Y:S02]  /*3bf0*/  UIADD3.X UR24, UPT, UPT, URZ, UR24, URZ, UP0, !UPT ;  /* 0x00000018ff187290 */ /* 0x000fe400087fe4ff */
[----:B------:R-:W-:-:S02]  /*3c00*/  UIADD3.X UR17, UPT, UPT, URZ, UR17, URZ, UP1, !UPT ;  /* 0x00000011ff117290 */ /* 0x000fc40008ffe4ff */
[----:B------:R-:W-:Y:S02]  /*3c10*/  UIADD3.X UR22, UPT, UPT, URZ, UR22, URZ, UP2, !UPT ;  /* 0x00000016ff167290 */ /* 0x000fe400097fe4ff */
[----:B------:R-:W-:-:S12]  /*3c20*/  UIADD3.X UR20, UPT, UPT, URZ, UR20, URZ, UP3, !UPT ;  /* 0x00000014ff147290 */ /* 0x000fd80009ffe4ff */
.L_x_13:
[----:B------:R-:W-:-:S04]  /*3c30*/  UIADD3 UR5, UPT, UPT, UR5, 0x1, URZ ;  /* 0x0000000105057890 */ /* 0x000fc8000fffe0ff */
[----:B------:R-:W-:-:S09]  /*3c40*/  UISETP.NE.AND UP0, UPT, UR5, 0x20, UPT ;  /* 0x000000200500788c */ /* 0x000fd2000bf05270 */
[----:B------:R-:W-:Y:S05]  /*3c50*/  BRA.U UP0, `(.L_x_14) ;  /* 0xffffffc900787547 */ /* 0x000fea000b83ffff */
[----:B------:R-:W-:Y:S01]  /*3c60*/  UISETP.NE.AND UP0, UPT, UR4, 0x1f, UPT ;  /* 0x0000001f0400788c */ /* 0x000fe2000bf05270 */
[----:B------:R-:W-:Y:S01]  /*3c70*/  BAR.SYNC.DEFER_BLOCKING 0x0 ;  /* 0x0000000000007b1d */ /* 0x000fe20000010000 */
[----:B------:R-:W-:Y:S02]  /*3c80*/  UIADD3 UR4, UPT, UPT, UR4, 0x1, URZ ;  /* 0x0000000104047890 */ /* 0x000fe4000fffe0ff */
[----:B------:R-:W-:-:S04]  /*3c90*/  USEL UR5, URZ, 0x2000, !UP0 ;  /* 0x00002000ff057887 */ /* 0x000fc8000c000000 */
[----:B------:R-:W-:Y:S02]  /*3ca0*/  UIADD3 UR25, UP0, UPT, UR25, UR5, URZ ;  /* 0x0000000519197290 */ /* 0x000fe4000ff1e0ff */
[----:B------:R-:W-:Y:S02]  /*3cb0*/  UIADD3 UR27, UP1, UPT, UR27, UR5, URZ ;  /* 0x000000051b1b7290 */ /* 0x000fe4000ff3e0ff */
[----:B------:R-:W-:Y:S02]  /*3cc0*/  UIADD3.X UR26, UPT, UPT, URZ, UR26, URZ, UP0, !UPT ;  /* 0x0000001aff1a7290 */ /* 0x000fe400087fe4ff */
[----:B------:R-:W-:Y:S02]  /*3cd0*/  UISETP.NE.AND UP0, UPT, UR4, 0x20, UPT ;  /* 0x000000200400788c */ /* 0x000fe4000bf05270 */
[----:B------:R-:W-:-:S07]  /*3ce0*/  UIADD3.X UR28, UPT, UPT, URZ, UR28, URZ, UP1, !UPT ;  /* 0x0000001cff1c7290 */ /* 0x000fce0008ffe4ff */
[----:B------:R-:W-:Y:S05]  /*3cf0*/  BRA.U UP0, `(.L_x_15) ;  /* 0xffffffc500547547 */ /* 0x000fea000b83ffff */
[----:B------:R-:W-:Y:S05]  /*3d00*/  EXIT ;  /* 0x000000000000794d */ /* 0x000fea0003800000 */
        .weak           $__internal_0_$__cuda_sm20_rcp_rn_f32_slowpath
        .type           $__internal_0_$__cuda_sm20_rcp_rn_f32_slowpath,@function
        .size           $__internal_0_$__cuda_sm20_rcp_rn_f32_slowpath,(.L_x_55 - $__internal_0_$__cuda_sm20_rcp_rn_f32_slowpath)
$__internal_0_$__cuda_sm20_rcp_rn_f32_slowpath:
[----:B------:R-:W-:Y:S01]  /*3d10*/  SHF.L.U32 R7, R5, 0x1, RZ ;  /* 0x0000000105077819 */ /* 0x000fe200000006ff */
[----:B------:R-:W-:Y:S03]  /*3d20*/  BSSY.RECONVERGENT B1, `(.L_x_16) ;  /* 0x0000030000017945 */ /* 0x000fe60003800200 */
[----:B------:R-:W-:-:S04]  /*3d30*/  SHF.R.U32.HI R7, RZ, 0x18, R7 ;  /* 0x00000018ff077819 */ /* 0x000fc80000011607 */
[----:B------:R-:W-:-:S13]  /*3d40*/  ISETP.NE.U32.AND P1, PT, R7, RZ, PT ;  /* 0x000000ff0700720c */ /* 0x000fda0003f25070 */
[----:B------:R-:W-:Y:S05]  /*3d50*/  @P1 BRA `(.L_x_17) ;  /* 0x0000000000281947 */ /* 0x000fea0003800000 */
[----:B------:R-:W-:-:S04]  /*3d60*/  SHF.L.U32 R6, R5, 0x1, RZ ;  /* 0x0000000105067819 */ /* 0x000fc800000006ff */
[----:B------:R-:W-:-:S13]  /*3d70*/  ISETP.NE.AND P1, PT, R6, RZ, PT ;  /* 0x000000ff0600720c */ /* 0x000fda0003f25270 */
[----:B------:R-:W-:Y:S01]  /*3d80*/  @P1 FFMA R85, R5, 1.84467440737095516160e+19, RZ ;  /* 0x5f80000005551823 */ /* 0x000fe200000000ff */
[----:B------:R-:W-:Y:S08]  /*3d90*/  @!P1 MUFU.RCP R7, R5 ;  /* 0x0000000500079308 */ /* 0x000ff00000001000 */
[----:B------:R-:W0:Y:S02]  /*3da0*/  @P1 MUFU.RCP R6, R85 ;  /* 0x0000005500061308 */ /* 0x000e240000001000 */
[----:B0-----:R-:W-:-:S04]  /*3db0*/  @P1 FFMA R86, R85, R6, -1 ;  /* 0xbf80000055561423 */ /* 0x001fc80000000006 */
[----:B------:R-:W-:-:S04]  /*3dc0*/  @P1 FADD.FTZ R87, -R86, -RZ ;  /* 0x800000ff56571221 */ /* 0x000fc80000010100 */
[----:B------:R-:W-:-:S04]  /*3dd0*/  @P1 FFMA R6, R6, R87, R6 ;  /* 0x0000005706061223 */ /* 0x000fc80000000006 */
[----:B------:R-:W-:Y:S01]  /*3de0*/  @P1 FFMA R7, R6, 1.84467440737095516160e+19, RZ ;  /* 0x5f80000006071823 */ /* 0x000fe200000000ff */
[----:B------:R-:W-:Y:S06]  /*3df0*/  BRA `(.L_x_18) ;  /* 0x0000000000887947 */ /* 0x000fec0003800000 */
.L_x_17:
[----:B------:R-:W-:-:S04]  /*3e00*/  IADD3 R6, PT, PT, R7, -0xfd, RZ ;  /* 0xffffff0307067810 */ /* 0x000fc80007ffe0ff */
[----:B------:R-:W-:-:S13]  /*3e10*/  ISETP.GT.U32.AND P1, PT, R6, 0x1, PT ;  /* 0x000000010600780c */ /* 0x000fda0003f24070 */
[----:B------:R-:W-:Y:S05]  /*3e20*/  @P1 BRA `(.L_x_19) ;  /* 0x0000000000781947 */ /* 0x000fea0003800000 */
[----:B------:R-:W-:-:S04]  /*3e30*/  LOP3.LUT R85, R5, 0x7fffff, RZ, 0xc0, !PT ;  /* 0x007fffff05557812 */ /* 0x000fc800078ec0ff */
[----:B------:R-:W-:-:S04]  /*3e40*/  LOP3.LUT R86, R85, 0x3f800000, RZ, 0xfc, !PT ;  /* 0x3f80000055567812 */ /* 0x000fc800078efcff */
[----:B------:R-:W0:Y:S02]  /*3e50*/  MUFU.RCP R85, R86 ;  /* 0x0000005600557308 */ /* 0x000e240000001000 */
[----:B0-----:R-:W-:-:S04]  /*3e60*/  FFMA R87, R86, R85, -1 ;  /* 0xbf80000056577423 */ /* 0x001fc80000000055 */
[----:B------:R-:W-:-:S04]  /*3e70*/  FADD.FTZ R88, -R87, -RZ ;  /* 0x800000ff57587221 */ /* 0x000fc80000010100 */
[CCC-:B------:R-:W-:Y:S01]  /*3e80*/  FFMA.RM R87, R85.reuse, R88.reuse, R85.reuse ;  /* 0x0000005855577223 */ /* 0x1c0fe20000004055 */
[----:B------:R-:W-:-:S04]  /*3e90*/  FFMA.RP R88, R85, R88, R85 ;  /* 0x0000005855587223 */ /* 0x000fc80000008055 */
[C---:B------:R-:W-:Y:S02]  /*3ea0*/  LOP3.LUT R85, R87.reuse, 0x7fffff, RZ, 0xc0, !PT ;  /* 0x007fffff57557812 */ /* 0x040fe400078ec0ff */
[----:B------:R-:W-:Y:S02]  /*3eb0*/  FSETP.NEU.FTZ.AND P1, PT, R87, R88, PT ;  /* 0x000000585700720b */ /* 0x000fe40003f3d000 */
[----:B------:R-:W-:Y:S02]  /*3ec0*/  MOV R87, 0x3 ;  /* 0x0000000300577802 */ /* 0x000fe40000000f00 */
[----:B------:R-:W-:Y:S02]  /*3ed0*/  LOP3.LUT R85, R85, 0x800000, RZ, 0xfc, !PT ;  /* 0x0080000055557812 */ /* 0x000fe400078efcff */
[----:B------:R-:W-:Y:S02]  /*3ee0*/  SHF.L.U32 R88, R87, R6, RZ ;  /* 0x0000000657587219 */ /* 0x000fe400000006ff */
[----:B------:R-:W-:-:S02]  /*3ef0*/  SEL R86, RZ, 0xffffffff, !P1 ;  /* 0xffffffffff567807 */ /* 0x000fc40004800000 */
[----:B------:R-:W-:Y:S02]  /*3f00*/  LOP3.LUT R87, R88, R85, RZ, 0xc0, !PT ;  /* 0x0000005558577212 */ /* 0x000fe400078ec0ff */
[----:B------:R-:W-:Y:S02]  /*3f10*/  IADD3 R86, PT, PT, -R86, RZ, RZ ;  /* 0x000000ff56567210 */ /* 0x000fe40007ffe1ff */
[-C--:B------:R-:W-:Y:S02]  /*3f20*/  SHF.R.U32.HI R87, RZ, R6.reuse, R87 ;  /* 0x00000006ff577219 */ /* 0x080fe40000011657 */
[----:B------:R-:W-:Y:S02]  /*3f30*/  LOP3.LUT P1, RZ, R86, R6, R85, 0xf8, !PT ;  /* 0x0000000656ff7212 */ /* 0x000fe4000782f855 */
[C---:B------:R-:W-:Y:S02]  /*3f40*/  LOP3.LUT P2, RZ, R87.reuse, 0x1, RZ, 0xc0, !PT ;  /* 0x0000000157ff7812 */ /* 0x040fe4000784c0ff */
[----:B------:R-:W-:-:S04]  /*3f50*/  LOP3.LUT P3, RZ, R87, 0x2, RZ, 0xc0, !PT ;  /* 0x0000000257ff7812 */ /* 0x000fc8000786c0ff */
[----:B------:R-:W-:Y:S02]  /*3f60*/  PLOP3.LUT P1, PT, P2, P1, P3, 0xe0, 0x0 ;  /* 0x000000000000781c */ /* 0x000fe40001723c30 */
[----:B------:R-:W-:Y:S02]  /*3f70*/  LOP3.LUT P2, RZ, R5, 0x7fffff, RZ, 0xc0, !PT ;  /* 0x007fffff05ff7812 */ /* 0x000fe4000784c0ff */
[----:B------:R-:W-:-:S04]  /*3f80*/  SEL R6, RZ, 0x1, !P1 ;  /* 0x00000001ff067807 */ /* 0x000fc80004800000 */
[----:B------:R-:W-:-:S04]  /*3f90*/  IADD3 R6, PT, PT, -R6, RZ, RZ ;  /* 0x000000ff06067210 */ /* 0x000fc80007ffe1ff */
[----:B------:R-:W-:Y:S02]  /*3fa0*/  ISETP.GE.AND P1, PT, R6, RZ, PT ;  /* 0x000000ff0600720c */ /* 0x000fe40003f26270 */
[----:B------:R-:W-:-:S04]  /*3fb0*/  IADD3 R6, PT, PT, R7, -0xfc, RZ ;  /* 0xffffff0407067810 */ /* 0x000fc80007ffe0ff */
[----:B------:R-:W-:-:S07]  /*3fc0*/  SHF.R.U32.HI R6, RZ, R6, R85 ;  /* 0x00000006ff067219 */ /* 0x000fce0000011655 */
[----:B------:R-:W-:-:S04]  /*3fd0*/  @!P1 IADD3 R6, PT, PT, R6, 0x1, RZ ;  /* 0x0000000106069810 */ /* 0x000fc80007ffe0ff */
[----:B------:R-:W-:-:S04]  /*3fe0*/  @!P2 SHF.L.U32 R6, R6, 0x1, RZ ;  /* 0x000000010606a819 */ /* 0x000fc800000006ff */
[----:B------:R-:W-:Y:S01]  /*3ff0*/  LOP3.LUT R7, R6, 0x80000000, R5, 0xf8, !PT ;  /* 0x8000000006077812 */ /* 0x000fe200078ef805 */
[----:B------:R-:W-:Y:S06]  /*4000*/  BRA `(.L_x_18) ;  /* 0x0000000000047947 */ /* 0x000fec0003800000 */
.L_x_19:
[----:B------:R0:W1:Y:S02]  /*4010*/  MUFU.RCP R7, R5 ;  /* 0x0000000500077308 */ /* 0x0000640000001000 */
.L_x_18:
[----:B------:R-:W-:Y:S05]  /*4020*/  BSYNC.RECONVERGENT B1 ;  /* 0x0000000000017941 */ /* 0x000fea0003800200 */
.L_x_16:
[----:B-1----:R-:W-:Y:S01]  /*4030*/  MOV R85, R7 ;  /* 0x0000000700557202 */ /* 0x002fe20000000f00 */
[----:B------:R-:W-:Y:S01]  /*4040*/  HFMA2 R7, -RZ, RZ, 0, 0 ;  /* 0x00000000ff077431 */ /* 0x000fe200000001ff */
[----:B------:R-:W-:-:S04]  /*4050*/  MOV R6, R84 ;  /* 0x0000005400067202 */ /* 0x000fc80000000f00 */
[----:B0-----:R-:W-:Y:S05]  /*4060*/  RET.REL.NODEC R6 `(_Z19flash_attn_kernel_1PfS_S_S_S_S_) ;  /* 0xffffffbc06e47950 */ /* 0x001fea0003c3ffff */
.L_x_20:
[----:B------:R-:W-:-:S00]  /*4070*/  BRA `(.L_x_20) ;  /* 0xfffffffc00fc7947 */ /* 0x000fc0000383ffff */
[----:B------:R-:W-:-:S00]  /*4080*/  NOP ;  /* 0x0000000000007918 */ /* 0x000fc00000000000 */
[----:B------:R-:W-:-:S00]  /*4090*/  NOP ;  /* 0x0000000000007918 */ /* 0x000fc00000000000 */
[----:B------:R-:W-:-:S00]  /*40a0*/  NOP ;  /* 0x0000000000007918 */ /* 0x000fc00000000000 */
[----:B------:R-:W-:-:S00]  /*40b0*/  NOP ;  /* 0x0000000000007918 */ /* 0x000fc00000000000 */
[----:B------:R-:W-:-:S00]  /*40c0*/  NOP ;  /* 0x0000000000007918 */ /* 0x000fc00000000000 */
[----:B------:R-:W-:-:S00]  /*40d0*/  NOP ;  /* 0x0000000000007918 */ /* 0x000fc00000000000 */
[----:B------:R-:W-:-:S00]  /*40e0*/  NOP ;  /* 0x0000000000007918 */ /* 0x000fc00000000000 */
[----:B------:R-:W-:-:S00]  /*40f0*/  NOP ;  /* 0x0000000000007918 */ /* 0x000fc00000000000 */
.L_x_55:


//--------------------- .text._Z20multi_head_attentionPfS_S_S_S_S_ --------------------------
	.section	.text._Z20multi_head_attentionPfS_S_S_S_S_,"ax",@progbits
	.align	128
        .global         _Z20multi_head_attentionPfS_S_S_S_S_
        .type           _Z20multi_head_attentionPfS_S_S_S_S_,@function
        .size           _Z20multi_head_attentionPfS_S_S_S_S_,(.L_x_56 - _Z20multi_head_attentionPfS_S_S_S_S_)
        .other          _Z20multi_head_attentionPfS_S_S_S_S_,@"STO_CUDA_ENTRY STV_DEFAULT"
_Z20multi_head_attentionPfS_S_S_S_S_:
.text._Z20multi_head_attentionPfS_S_S_S_S_:
[----:B------:R-:W-:Y:S01]  /*0000*/  LDC R1, c[0x0][0x37c] ;  /* 0x0000df00ff017b82 */ /* 0x000fe20000000800 */
[----:B------:R-:W0:Y:S01]  /*0010*/  S2R R0, SR_CTAID.Y ;  /* 0x0000000000007919 */ /* 0x000e220000002600 */
[----:B------:R-:W1:Y:S01]  /*0020*/  LDCU.128 UR12, c[0x0][0x380] ;  /* 0x00007000ff0c77ac */ /* 0x000e620008000c00 */
[----:B------:R-:W-:Y:S01]  /*0030*/  HFMA2 R17, -RZ, RZ, 0, 0 ;  /* 0x00000000ff117431 */ /* 0x000fe200000001ff */
[----:B------:R-:W0:Y:S01]  /*0040*/  S2R R3, SR_CTAID.X ;  /* 0x0000000000037919 */ /* 0x000e220000002500 */
[----:B------:R-:W2:Y:S01]  /*0050*/  LDCU.64 UR4, c[0x0][0x398] ;  /* 0x00007300ff0477ac */ /* 0x000ea20008000a00 */
[----:B------:R-:W3:Y:S01]  /*0060*/  S2R R15, SR_TID.X ;  /* 0x00000000000f7919 */ /* 0x000ee20000002100 */
[----:B------:R-:W4:Y:S01]  /*0070*/  LDCU.64 UR10, c[0x0][0x358] ;  /* 0x00006b00ff0a77ac */ /* 0x000f220008000a00 */
[----:B0-----:R-:W-:-:S04]  /*0080*/  LEA R3, R0, R3, 0x3 ;  /* 0x0000000300037211 */ /* 0x001fc800078e18ff */
[----:B------:R-:W-:Y:S01]  /*0090*/  SHF.L.U32 R2, R3, 0x10, RZ ;  /* 0x0000001003027819 */ /* 0x000fe200000006ff */
[----:B---3--:R-:W-:Y:S01]  /*00a0*/  IMAD.WIDE.U32 R4, R15, 0x100, RZ ;  /* 0x000001000f047825 */ /* 0x008fe200078e00ff */
[----:B------:R-:W-:Y:S02]  /*00b0*/  SHF.L.U32 R3, R3, 0x14, RZ ;  /* 0x0000001403037819 */ /* 0x000fe400000006ff */
[----:B------:R-:W-:Y:S01]  /*00c0*/  SHF.R.S32.HI R14, RZ, 0x1f, R2 ;  /* 0x0000001fff0e7819 */ /* 0x000fe20000011402 */
[----:B------:R-:W-:Y:S01]  /*00d0*/  IMAD.WIDE R8, R2, 0x4, RZ ;  /* 0x0000000402087825 */ /* 0x000fe200078e02ff */
[----:B------:R-:W-:-:S03]  /*00e0*/  SHF.R.S32.HI R16, RZ, 0x1f, R3 ;  /* 0x0000001fff107819 */ /* 0x000fc60000011403 */
[----:B------:R-:W-:Y:S01]  /*00f0*/  IMAD.WIDE R6, R3, 0x4, RZ ;  /* 0x0000000403067825 */ /* 0x000fe200078e02ff */
[----:B------:R-:W-:Y:S02]  /*0100*/  LOP3.LUT R10, R4, R8, RZ, 0xfc, !PT ;  /* 0x00000008040a7212 */ /* 0x000fe400078efcff */
[----:B-1----:R-:W-:Y:S02]  /*0110*/  IADD3 R0, P2, PT, R8, UR14, RZ ;  /* 0x0000000e08007c10 */ /* 0x002fe4000ff5e0ff */
[----:B------:R-:W-:Y:S02]  /*0120*/  LOP3.LUT R5, R5, R9, RZ, 0xfc, !PT ;  /* 0x0000000905057212 */ /* 0x000fe400078efcff */
[----:B------:R-:W-:Y:S02]  /*0130*/  IADD3 R10, P1, PT, R10, UR12, RZ ;  /* 0x0000000c0a0a7c10 */ /* 0x000fe4000ff3e0ff */
[----:B------:R-:W-:Y:S02]  /*0140*/  IADD3 R8, P3, PT, R0, 0x10, RZ ;  /* 0x0000001000087810 */ /* 0x000fe40007f7e0ff */
[----:B--2---:R-:W-:-:S02]  /*0150*/  IADD3 R4, P0, PT, R6, UR4, RZ ;  /* 0x0000000406047c10 */ /* 0x004fc4000ff1e0ff */
[----:B------:R-:W-:Y:S02]  /*0160*/  IADD3.X R11, PT, PT, R5, UR13, RZ, P1, !PT ;  /* 0x0000000d050b7c10 */ /* 0x000fe40008ffe4ff */
[----:B------:R-:W-:Y:S02]  /*0170*/  IADD3.X R9, PT, PT, RZ, UR15, R9, P3, P2 ;  /* 0x0000000fff097c10 */ /* 0x000fe40009fe4409 */
[----:B----4-:R-:W-:-:S07]  /*0180*/  IADD3.X R5, PT, PT, R7, UR5, RZ, P0, !PT ;  /* 0x0000000507057c10 */ /* 0x010fce00087fe4ff */
.L_x_21:
[----:B------:R-:W-:Y:S01]  /*0190*/  IMAD.WIDE.U32 R12, R17, 0x100, R8 ;  /* 0x00000100110c7825 */ /* 0x000fe200078e0008 */
[----:B------:R-:W2:Y:S04]  /*01a0*/  LDG.E R0, desc[UR10][R10.64] ;  /* 0x0000000a0a007981 */ /* 0x000ea8000c1e1900 */
[----:B------:R-:W2:Y:S04]  /*01b0*/  LDG.E R21, desc[UR10][R12.64+-0x10] ;  /* 0xfffff00a0c157981 */ /* 0x000ea8000c1e1900 */
[----:B------:R-:W3:Y:S04]  /*01c0*/  LDG.E R25, desc[UR10][R10.64+0x4] ;  /* 0x0000040a0a197981 */ /* 0x000ee8000c1e1900 */
[----:B------:R-:W3:Y:S04]  /*01d0*/  LDG.E R18, desc[UR10][R12.64+-0xc] ;  /* 0xfffff40a0c127981 */ /* 0x000ee8000c1e1900 */
[----:B------:R-:W4:Y:S04]  /*01e0*/  LDG.E R22, desc[UR10][R10.64+0x8] ;  /* 0x0000080a0a167981 */ /* 0x000f28000c1e1900 */
[----:B------:R-:W4:Y:S04]  /*01f0*/  LDG.E R19, desc[UR10][R12.64+-0x8] ;  /* 0xfffff80a0c137981 */ /* 0x000f28000c1e1900 */
[----:B------:R-:W5:Y:S04]  /*0200*/  LDG.E R20, desc[UR10][R10.64+0xc] ;  /* 0x00000c0a0a147981 */ /* 0x000f68000c1e1900 */
[----:B------:R-:W5:Y:S04]  /*0210*/  LDG.E R23, desc[UR10][R12.64+-0x4] ;  /* 0xfffffc0a0c177981 */ /* 0x000f68000c1e1900 */
[----:B------:R-:W5:Y:S04]  /*0220*/  LDG.E R24, desc[UR10][R10.64+0x10] ;  /* 0x0000100a0a187981 */ /* 0x000f68000c1e1900 */
[----:B------:R-:W5:Y:S01]  /*0230*/  LDG.E R27, desc[UR10][R12.64] ;  /* 0x0000000a0c1b7981 */ /* 0x000f62000c1e1900 */
[----:B--2---:R-:W-:-:S03]  /*0240*/  FFMA R0, R0, R21, RZ ;  /* 0x0000001500007223 */ /* 0x004fc600000000ff */
[----:B------:R-:W2:Y:S01]  /*0250*/  LDG.E R21, desc[UR10][R12.64+0x4] ;  /* 0x0000040a0c157981 */ /* 0x000ea2000c1e1900 */
[----:B---3--:R-:W-:-:S03]  /*0260*/  FFMA R25, R25, R18, R0 ;  /* 0x0000001219197223 */ /* 0x008fc60000000000 */
[----:B------:R-:W2:Y:S04]  /*0270*/  LDG.E R18, desc[UR10][R10.64+0x14] ;  /* 0x0000140a0a127981 */ /* 0x000ea8000c1e1900 */
[----:B------:R-:W3:Y:S01]  /*0280*/  LDG.E R0, desc[UR10][R10.64+0x18] ;  /* 0x0000180a0a007981 */ /* 0x000ee2000c1e1900 */
[----:B----4-:R-:W-:-:S03]  /*0290*/  FFMA R25, R22, R19, R25 ;  /* 0x0000001316197223 */ /* 0x010fc60000000019 */
[----:B------:R-:W3:Y:S04]  /*02a0*/  LDG.E R19, desc[UR10][R12.64+0x8] ;  /* 0x0000080a0c137981 */ /* 0x000ee8000c1e1900 */
[----:B------:R-:W4:Y:S01]  /*02b0*/  LDG.E R22, desc[UR10][R10.64+0x1c] ;  /* 0x00001c0a0a167981 */ /* 0x000f22000c1e1900 */
[----:B-----5:R-:W-:-:S03]  /*02c0*/  FFMA R23, R20, R23, R25 ;  /* 0x0000001714177223 */ /* 0x020fc60000000019 */
[----:B------:R-:W4:Y:S04]  /*02d0*/  LDG.E R25, desc[UR10][R12.64+0xc] ;  /* 0x00000c0a0c197981 */ /* 0x000f28000c1e1900 */
[----:B------:R-:W5:Y:S01]  /*02e0*/  LDG.E R20, desc[UR10][R10.64+0x20] ;  /* 0x0000200a0a147981 */ /* 0x000f62000c1e1900 */
[----:B------:R-:W-:-:S03]  /*02f0*/  FFMA R27, R24, R27, R23 ;  /* 0x0000001b181b7223 */ /* 0x000fc60000000017 */
[----:B------:R-:W5:Y:S04]  /*0300*/  LDG.E R23, desc[UR10][R12.64+0x10] ;  /* 0x0000100a0c177981 */ /* 0x000f68000c1e1900 */
[----:B------:R-:W5:Y:S01]  /*0310*/  LDG.E R24, desc[UR10][R10.64+0x28] ;  /* 0x0000280a0a187981 */ /* 0x000f62000c1e1900 */
[----:B--2---:R-:W-:-:S03]  /*0320*/  FFMA R27, R18, R21, R27 ;  /* 0x00000015121b7223 */ /* 0x004fc6000000001b */
[----:B------:R-:W2:Y:S04]  /*0330*/  LDG.E R18, desc[UR10][R10.64+0x24] ;  /* 0x0000240a0a127981 */ /* 0x000ea8000c1e1900 */
[----:B------:R-:W2:Y:S01]  /*0340*/  LDG.E R21, desc[UR10][R12.64+0x14] ;  /* 0x0000140a0c157981 */ /* 0x000ea2000c1e1900 */
[----:B---3--:R-:W-:-:S03]  /*0350*/  FFMA R19, R0, R19, R27 ;  /* 0x0000001300137223 */ /* 0x008fc6000000001b */
[----:B------:R-:W3:Y:S04]  /*0360*/  LDG.E R27, desc[UR10][R12.64+0x18] ;  /* 0x0000180a0c1b7981 */ /* 0x000ee8000c1e1900 */
[----:B------:R-:W3:Y:S01]  /*0370*/  LDG.E R0, desc[UR10][R10.64+0x2c] ;  /* 0x00002c0a0a007981 */ /* 0x000ee2000c1e1900 */
[----:B----4-:R-:W-:-:S03]  /*0380*/  FFMA R25, R22, R25, R19 ;  /* 0x0000001916197223 */ /* 0x010fc60000000013 */
[----:B------:R-:W4:Y:S04]  /*0390*/  LDG.E R19, desc[UR10][R12.64+0x1c] ;  /* 0x00001c0a0c137981 */ /* 0x000f28000c1e1900 */
[----:B------:R-:W4:Y:S01]  /*03a0*/  LDG.E R22, desc[UR10][R10.64+0x34] ;  /* 0x0000340a0a167981 */ /* 0x000f22000c1e1900 */
[----:B-----5:R-:W-:-:S03]  /*03b0*/  FFMA R25, R20, R23, R25 ;  /* 0x0000001714197223 */ /* 0x020fc60000000019 */
[----:B------:R-:W5:Y:S04]  /*03c0*/  LDG.E R20, desc[UR10][R10.64+0x30] ;  /* 0x0000300a0a147981 */ /* 0x000f68000c1e1900 */
[----:B------:R-:W5:Y:S01]  /*03d0*/  LDG.E R23, desc[UR10][R12.64+0x20] ;  /* 0x0000200a0c177981 */ /* 0x000f62000c1e1900 */
[----:B--2---:R-:W-:-:S03]  /*03e0*/  FFMA R21, R18, R21, R25 ;  /* 0x0000001512157223 */ /* 0x004fc60000000019 */
[----:B------:R-:W2:Y:S01]  /*03f0*/  LDG.E R25, desc[UR10][R12.64+0x24] ;  /* 0x0000240a0c197981 */ /* 0x000ea2000c1e1900 */
[----:B---3--:R-:W-:-:S03]  /*0400*/  FFMA R27, R24, R27, R21 ;  /* 0x0000001b181b7223 */ /* 0x008fc60000000015 */
[----:B------:R-:W3:Y:S04]  /*0410*/  LDG.E R18, desc[UR10][R10.64+0x38] ;  /* 0x0000380a0a127981 */ /* 0x000ee8000c1e1900 */
[----:B------:R-:W3:Y:S01]  /*0420*/  LDG.E R21, desc[UR10][R12.64+0x28] ;  /* 0x0000280a0c157981 */ /* 0x000ee2000c1e1900 */
[----:B----4-:R-:W-:-:S03]  /*0430*/  FFMA R27, R0, R19, R27 ;  /* 0x00000013001b7223 */ /* 0x010fc6000000001b */
[----:B------:R-:W4:Y:S04]  /*0440*/  LDG.E R0, desc[UR10][R10.64+0x3c] ;  /* 0x00003c0a0a007981 */ /* 0x000f28000c1e1900 */
[----:B------:R-:W4:Y:S04]  /*0450*/  LDG.E R19, desc[UR10][R12.64+0x2c] ;  /* 0x00002c0a0c137981 */ /* 0x000f28000c1e1900 */
[----:B------:R-:W4:Y:S01]  /*0460*/  LDG.E R24, desc[UR10][R10.64+0x40] ;  /* 0x0000400a0a187981 */ /* 0x000f22000c1e1900 */
[----:B-----5:R-:W-:-:S03]  /*0470*/  FFMA R23, R20, R23, R27 ;  /* 0x0000001714177223 */ /* 0x020fc6000000001b */
        /* <DEDUP_REMOVED lines=18> */
[----:B------:R-:W3:Y:S01]  /*05a0*/  LDG.E R27, desc[UR10][R12.64+0x48] ;  /* 0x0000480a0c1b7981 */ /* 0x000ee2000c1e1900 */
[----:B----4-:R-:W-:-:S03]  /*05b0*/  FFMA R25, R22, R25, R21 ;  /* 0x0000001916197223 */ /* 0x010fc60000000015 */
[----:B------:R-:W4:Y:S04]  /*05c0*/  LDG.E R18, desc[UR10][R10.64+0x5c] ;  /* 0x00005c0a0a127981 */ /* 0x000f28000c1e1900 */
[----:B------:R-:W4:Y:S01]  /*05d0*/  LDG.E R21, desc[UR10][R12.64+0x4c] ;  /* 0x00004c0a0c157981 */ /* 0x000f22000c1e1900 */
[----:B-----5:R-:W-:-:S03]  /*05e0*/  FFMA R25, R0, R19, R25 ;  /* 0x0000001300197223 */ /* 0x020fc60000000019 */
[----:B------:R-:W5:Y:S04]  /*05f0*/  LDG.E R0, desc[UR10][R10.64+0x60] ;  /* 0x0000600a0a007981 */ /* 0x000f68000c1e1900 */
        /* <DEDUP_REMOVED lines=115> */
[----:B------:R-:W3:Y:S04]  /*0d30*/  LDG.E R23, desc[UR10][R12.64+0xe8] ;  /* 0x0000e80a0c177981 */ /* 0x000ee8000c1e1900 */
[----:B------:R-:W3:Y:S01]  /*0d40*/  LDG.E R27, desc[UR10][R12.64+0xec] ;  /* 0x0000ec0a0c1b7981 */ /* 0x000ee2000c1e1900 */
[----:B----4-:R-:W-:-:S04]  /*0d50*/  FFMA R25, R25, R22, R26 ;  /* 0x0000001619197223 */ /* 0x010fc8000000001a */
[----:B-----5:R-:W-:-:S04]  /*0d60*/  FFMA R21, R18, R21, R25 ;  /* 0x0000001512157223 */ /* 0x020fc80000000019 */
[----:B--2---:R-:W-:Y:S01]  /*0d70*/  FFMA R19, R0, R19, R21 ;  /* 0x0000001300137223 */ /* 0x004fe20000000015 */
[----:B------:R-:W-:-:S03]  /*0d80*/  LEA R21, R15, R17, 0xa ;  /* 0x000000110f157211 */ /* 0x000fc600078e50ff */
[----:B---3--:R-:W-:-:S04]  /*0d90*/  FFMA R19, R20, R23, R19 ;  /* 0x0000001714137223 */ /* 0x008fc80000000013 */
[----:B------:R-:W-:Y:S01]  /*0da0*/  FFMA R24, R24, R27, R19 ;  /* 0x0000001b18187223 */ /* 0x000fe20000000013 */
[----:B------:R-:W-:-:S04]  /*0db0*/  IMAD.WIDE.U32 R18, R21, 0x4, R4 ;  /* 0x0000000415127825 */ /* 0x000fc800078e0004 */
[----:B------:R-:W-:Y:S01]  /*0dc0*/  FMUL R21, R24, 0.125 ;  /* 0x3e00000018157820 */ /* 0x000fe20000400000 */
[----:B------:R-:W-:-:S04]  /*0dd0*/  IADD3 R17, PT, PT, R17, 0x1, RZ ;  /* 0x0000000111117810 */ /* 0x000fc80007ffe0ff */
[----:B------:R0:W-:Y:S01]  /*0de0*/  STG.E desc[UR10][R18.64], R21 ;  /* 0x0000001512007986 */ /* 0x0001e2000c10190a */
[----:B------:R-:W-:-:S13]  /*0df0*/  ISETP.NE.AND P0, PT, R17, 0x400, PT ;  /* 0x000004001100780c */ /* 0x000fda0003f05270 */
[----:B0-----:R-:W-:Y:S05]  /*0e00*/  @P0 BRA `(.L_x_21) ;  /* 0xfffffff000e00947 */ /* 0x001fea000383ffff */
[----:B------:R-:W-:Y:S06]  /*0e10*/  BAR.SYNC.DEFER_BLOCKING 0x0 ;  /* 0x0000000000007b1d */ /* 0x000fec0000010000 */
[----:B------:R-:W-:-:S05]  /*0e20*/  UMOV UR4, URZ ;  /* 0x000000ff00047c82 */ /* 0x000fca0008000000 */
.L_x_22:
[----:B------:R-:W-:Y:S02]  /*0e30*/  UIADD3 UR5, UPT, UPT, UR4, 0x2, URZ ;  /* 0x0000000204057890 */ /* 0x000fe4000fffe0ff */
[C---:B------:R-:W-:Y:S01]  /*0e40*/  ISETP.LT.U32.AND P0, PT, R15.reuse, UR4, PT ;  /* 0x000000040f007c0c */ /* 0x040fe2000bf01070 */
[----:B------:R-:W-:Y:S02]  /*0e50*/  UIADD3 UR6, UPT, UPT, UR4, 0x3, URZ ;  /* 0x0000000304067890 */ /* 0x000fe4000fffe0ff */
[C---:B------:R-:W-:Y:S01]  /*0e60*/  ISETP.LE.U32.AND P1, PT, R15.reuse, UR4, PT ;  /* 0x000000040f007c0c */ /* 0x040fe2000bf23070 */
[----:B------:R-:W-:Y:S02]  /*0e70*/  UIADD3 UR7, UPT, UPT, UR4, 0x5, URZ ;  /* 0x0000000504077890 */ /* 0x000fe4000fffe0ff */
[C---:B0-----:R-:W-:Y:S01]  /*0e80*/  LEA R9, R15.reuse, UR4, 0xa ;  /* 0x000000040f097c11 */ /* 0x041fe2000f8e50ff */
[----:B------:R-:W-:Y:S01]  /*0e90*/  UIADD3 UR8, UPT, UPT, UR4, 0x6, URZ ;  /* 0x0000000604087890 */ /* 0x000fe2000fffe0ff */
[C---:B------:R-:W-:Y:S01]  /*0ea0*/  ISETP.LT.U32.AND P2, PT, R15.reuse, UR5, PT ;  /* 0x000000050f007c0c */ /* 0x040fe2000bf41070 */
[----:B------:R-:W-:Y:S01]  /*0eb0*/  UIADD3 UR5, UPT, UPT, UR4, 0x4, URZ ;  /* 0x0000000404057890 */ /* 0x000fe2000fffe0ff */
[----:B------:R-:W-:Y:S01]  /*0ec0*/  ISETP.LT.U32.AND P3, PT, R15, UR6, PT ;  /* 0x000000060f007c0c */ /* 0x000fe2000bf61070 */
[----:B------:R-:W-:Y:S01]  /*0ed0*/  IMAD.WIDE.U32 R8, R9, 0x4, R4 ;  /* 0x0000000409087825 */ /* 0x000fe200078e0004 */
[----:B------:R-:W-:Y:S01]  /*0ee0*/  UIADD3 UR6, UPT, UPT, UR4, 0x8, URZ ;  /* 0x0000000804067890 */ /* 0x000fe2000fffe0ff */
[C---:B------:R-:W-:Y:S01]  /*0ef0*/  ISETP.LT.U32.AND P5, PT, R15.reuse, UR7, PT ;  /* 0x000000070f007c0c */ /* 0x040fe2000bfa1070 */
[----:B------:R-:W-:Y:S01]  /*0f00*/  UIADD3 UR7, UPT, UPT, UR4, 0x9, URZ ;  /* 0x0000000904077890 */ /* 0x000fe2000fffe0ff */
[----:B------:R-:W-:Y:S01]  /*0f10*/  ISETP.LT.U32.AND P4, PT, R15, UR5, PT ;  /* 0x000000050f007c0c */ /* 0x000fe2000bf81070 */
[----:B------:R-:W-:Y:S01]  /*0f20*/  UIADD3 UR5, UPT, UPT, UR4, 0x7, URZ ;  /* 0x0000000704057890 */ /* 0x000fe2000fffe0ff */
[----:B------:R-:W-:Y:S01]  /*0f30*/  @P0 MOV R11, 0xff800000 ;  /* 0xff800000000b0802 */ /* 0x000fe20000000f00 */
[----:B------:R-:W-:Y:S01]  /*0f40*/  UIADD3 UR9, UPT, UPT, UR4, 0xd, URZ ;  /* 0x0000000d04097890 */ /* 0x000fe2000fffe0ff */
[----:B------:R-:W-:-:S02]  /*0f50*/  @P1 MOV R13, 0xff800000 ;  /* 0xff800000000d1802 */ /* 0x000fc40000000f00 */
[----:B------:R-:W-:Y:S01]  /*0f60*/  @P2 MOV R17, 0xff800000 ;  /* 0xff80000000112802 */ /* 0x000fe20000000f00 */
[----:B------:R0:W-:Y:S01]  /*0f70*/  @P0 STG.E desc[UR10][R8.64], R11 ;  /* 0x0000000b08000986 */ /* 0x0001e2000c10190a */
[C---:B------:R-:W-:Y:S01]  /*0f80*/  ISETP.LT.U32.AND P0, PT, R15.reuse, UR6, PT ;  /* 0x000000060f007c0c */ /* 0x040fe2000bf01070 */
[----:B------:R-:W-:Y:S01]  /*0f90*/  UIADD3 UR6, UPT, UPT, UR4, 0xb, URZ ;  /* 0x0000000b04067890 */ /* 0x000fe2000fffe0ff */
[----:B------:R-:W-:Y:S01]  /*0fa0*/  @P3 MOV R19, 0xff800000 ;  /* 0xff80000000133802 */ /* 0x000fe20000000f00 */
[----:B------:R-:W-:Y:S01]  /*0fb0*/  @P1 STG.E desc[UR10][R8.64+0x4], R13 ;  /* 0x0000040d08001986 */ /* 0x000fe2000c10190a */
[C---:B------:R-:W-:Y:S01]  /*0fc0*/  ISETP.LT.U32.AND P1, PT, R15.reuse, UR5, PT ;  /* 0x000000050f007c0c */ /* 0x040fe2000bf21070 */
[----:B------:R-:W-:Y:S01]  /*0fd0*/  UIADD3 UR5, UPT, UPT, UR4, 0xa, URZ ;  /* 0x0000000a04057890 */ /* 0x000fe2000fffe0ff */
[----:B------:R-:W-:Y:S01]  /*0fe0*/  @P4 MOV R21, 0xff800000 ;  /* 0xff80000000154802 */ /* 0x000fe20000000f00 */
[----:B------:R1:W-:Y:S01]  /*0ff0*/  @P2 STG.E desc[UR10][R8.64+0x8], R17 ;  /* 0x0000081108002986 */ /* 0x0003e2000c10190a */
[----:B------:R-:W-:Y:S01]  /*1000*/  ISETP.LT.U32.AND P2, PT, R15, UR8, PT ;  /* 0x000000080f007c0c */ /* 0x000fe2000bf41070 */
[----:B------:R-:W-:-:S02]  /*1010*/  UIADD3 UR8, UPT, UPT, UR4, 0xc, URZ ;  /* 0x0000000c04087890 */ /* 0x000fc4000fffe0ff */
[----:B------:R-:W-:Y:S01]  /*1020*/  @P3 STG.E desc[UR10][R8.64+0xc], R19 ;  /* 0x00000c1308003986 */ /* 0x000fe2000c10190a */
[C---:B------:R-:W-:Y:S01]  /*1030*/  ISETP.LT.U32.AND P3, PT, R15.reuse, UR7, PT ;  /* 0x000000070f007c0c */ /* 0x040fe2000bf61070 */
[----:B------:R-:W-:Y:S01]  /*1040*/  UIADD3 UR7, UPT, UPT, UR4, 0xf, URZ ;  /* 0x0000000f04077890 */ /* 0x000fe2000fffe0ff */
[----:B0-----:R-:W-:Y:S01]  /*1050*/  @P5 MOV R11, 0xff800000 ;  /* 0xff800000000b5802 */ /* 0x001fe20000000f00 */
[----:B------:R-:W-:Y:S01]  /*1060*/  @P4 STG.E desc[UR10][R8.64+0x10], R21 ;  /* 0x0000101508004986 */ /* 0x000fe2000c10190a */
[C---:B------:R-:W-:Y:S01]  /*1070*/  ISETP.LT.U32.AND P4, PT, R15.reuse, UR5, PT ;  /* 0x000000050f007c0c */ /* 0x040fe2000bf81070 */
[----:B------:R-:W-:Y:S01]  /*1080*/  UIADD3 UR5, UPT, UPT, UR4, 0xe, URZ ;  /* 0x0000000e04057890 */ /* 0x000fe2000fffe0ff */
[----:B------:R-:W-:Y:S01]  /*1090*/  @P0 MOV R23, 0xff800000 ;  /* 0xff80000000170802 */ /* 0x000fe20000000f00 */
[----:B------:R0:W-:Y:S01]  /*10a0*/  @P5 STG.E desc[UR10][R8.64+0x14], R11 ;  /* 0x0000140b08005986 */ /* 0x0001e2000c10190a */
[----:B-1----:R-:W-:Y:S01]  /*10b0*/  @P1 MOV R17, 0xff800000 ;  /* 0xff80000000111802 */ /* 0x002fe20000000f00 */
[----:B------:R-:W-:Y:S01]  /*10c0*/  UIADD3 UR4, UPT, UPT, UR4, 0x10, URZ ;  /* 0x0000001004047890 */ /* 0x000fe2000fffe0ff */
[----:B------:R-:W-:Y:S01]  /*10d0*/  @P2 MOV R13, 0xff800000 ;  /* 0xff800000000d2802 */ /* 0x000fe20000000f00 */
[----:B------:R-:W-:Y:S01]  /*10e0*/  @P0 STG.E desc[UR10][R8.64+0x20], R23 ;  /* 0x0000201708000986 */ /* 0x000fe2000c10190a */
[C---:B------:R-:W-:Y:S01]  /*10f0*/  ISETP.LT.U32.AND P0, PT, R15.reuse, UR6, PT ;  /* 0x000000060f007c0c */ /* 0x040fe2000bf01070 */
[----:B------:R-:W-:Y:S01]  /*1100*/  UISETP.NE.AND UP0, UPT, UR4, 0x400, UPT ;  /* 0x000004000400788c */ /* 0x000fe2000bf05270 */
[C---:B------:R-:W-:Y:S01]  /*1110*/  ISETP.LT.U32.AND P5, PT, R15.reuse, UR5, PT ;  /* 0x000000050f007c0c */ /* 0x040fe2000bfa1070 */
[----:B------:R1:W-:Y:S01]  /*1120*/  @P2 STG.E desc[UR10][R8.64+0x18], R13 ;  /* 0x0000180d08002986 */ /* 0x0003e2000c10190a */
[----:B------:R-:W-:-:S02]  /*1130*/  ISETP.LT.U32.AND P2, PT, R15, UR9, PT ;  /* 0x000000090f007c0c */ /* 0x000fc4000bf41070 */
[C---:B------:R-:W-:Y:S01]  /*1140*/  ISETP.LT.U32.AND P6, PT, R15.reuse, UR7, PT ;  /* 0x000000070f007c0c */ /* 0x040fe2000bfc1070 */
[----:B------:R2:W-:Y:S01]  /*1150*/  @P1 STG.E desc[UR10][R8.64+0x1c], R17 ;  /* 0x00001c1108001986 */ /* 0x0005e2000c10190a */
[----:B------:R-:W-:Y:S02]  /*1160*/  ISETP.LT.U32.AND P1, PT, R15, UR8, PT ;  /* 0x000000080f007c0c */ /* 0x000fe4000bf21070 */
[----:B0-----:R-:W-:Y:S02]  /*1170*/  @P3 MOV R11, 0xff800000 ;  /* 0xff800000000b3802 */ /* 0x001fe40000000f00 */
[----:B-1----:R-:W-:-:S03]  /*1180*/  @P4 MOV R13, 0xff800000 ;  /* 0xff800000000d4802 */ /* 0x002fc60000000f00 */
[----:B------:R0:W-:Y:S02]  /*1190*/  @P3 STG.E desc[UR10][R8.64+0x24], R11 ;  /* 0x0000240b08003986 */ /* 0x0001e4000c10190a */
[----:B------:R-:W-:Y:S02]  /*11a0*/  @P2 MOV R21, 0xff800000 ;  /* 0xff80000000152802 */ /* 0x000fe40000000f00 */
[----:B--2---:R-:W-:Y:S01]  /*11b0*/  @P0 MOV R17, 0xff800000 ;  /* 0xff80000000110802 */ /* 0x004fe20000000f00 */
[----:B------:R0:W-:Y:S01]  /*11c0*/  @P4 STG.E desc[UR10][R8.64+0x28], R13 ;  /* 0x0000280d08004986 */ /* 0x0001e2000c10190a */
[----:B------:R-:W-:Y:S02]  /*11d0*/  @P1 MOV R19, 0xff800000 ;  /* 0xff80000000131802 */ /* 0x000fe40000000f00 */
[----:B------:R-:W-:Y:S01]  /*11e0*/  @P5 MOV R23, 0xff800000 ;  /* 0xff80000000175802 */ /* 0x000fe20000000f00 */
[----:B------:R0:W-:Y:S01]  /*11f0*/  @P0 STG.E desc[UR10][R8.64+0x2c], R17 ;  /* 0x00002c1108000986 */ /* 0x0001e2000c10190a */
[----:B------:R-:W-:-:S03]  /*1200*/  @P6 MOV R25, 0xff800000 ;  /* 0xff80000000196802 */ /* 0x000fc60000000f00 */
[----:B------:R0:W-:Y:S04]  /*1210*/  @P1 STG.E desc[UR10][R8.64+0x30], R19 ;  /* 0x0000301308001986 */ /* 0x0001e8000c10190a */
[----:B------:R0:W-:Y:S04]  /*1220*/  @P2 STG.E desc[UR10][R8.64+0x34], R21 ;  /* 0x0000341508002986 */ /* 0x0001e8000c10190a */
[----:B------:R0:W-:Y:S04]  /*1230*/  @P5 STG.E desc[UR10][R8.64+0x38], R23 ;  /* 0x0000381708005986 */ /* 0x0001e8000c10190a */
[----:B------:R0:W-:Y:S01]  /*1240*/  @P6 STG.E desc[UR10][R8.64+0x3c], R25 ;  /* 0x00003c1908006986 */ /* 0x0001e2000c10190a */
[----:B------:R-:W-:Y:S05]  /*1250*/  BRA.U UP0, `(.L_x_22) ;  /* 0xfffffff900f47547 */ /* 0x000fea000b83ffff */
[----:B0-----:R-:W-:Y:S01]  /*1260*/  HFMA2 R17, -RZ, RZ, 0, 0 ;  /* 0x00000000ff117431 */ /* 0x001fe200000001ff */
[----:B------:R-:W-:-:S06]  /*1270*/  UMOV UR4, URZ ;  /* 0x000000ff00047c82 */ /* 0x000fcc0008000000 */
.L_x_23:
[----:B------:R-:W-:-:S05]  /*1280*/  LEA R9, R15, UR4, 0xa ;  /* 0x000000040f097c11 */ /* 0x000fca000f8e50ff */
[----:B------:R-:W-:-:S05]  /*1290*/  IMAD.WIDE.U32 R8, R9, 0x4, R4 ;  /* 0x0000000409087825 */ /* 0x000fca00078e0004 */
[----:B------:R-:W2:Y:S04]  /*12a0*/  LDG.E R12, desc[UR10][R8.64] ;  /* 0x0000000a080c7981 */ /* 0x000ea8000c1e1900 */
[----:B------:R-:W3:Y:S04]  /*12b0*/  LDG.E R24, desc[UR10][R8.64+0x4] ;  /* 0x0000040a08187981 */ /* 0x000ee8000c1e1900 */
[----:B------:R-:W4:Y:S04]  /*12c0*/  LDG.E R22, desc[UR10][R8.64+0x8] ;  /* 0x0000080a08167981 */ /* 0x000f28000c1e1900 */
[----:B------:R-:W5:Y:S04]  /*12d0*/  LDG.E R20, desc[UR10][R8.64+0xc] ;  /* 0x00000c0a08147981 */ /* 0x000f68000c1e1900 */
[----:B------:R-:W5:Y:S04]  /*12e0*/  LDG.E R19, desc[UR10][R8.64+0x10] ;  /* 0x0000100a08137981 */ /* 0x000f68000c1e1900 */
[----:B------:R-:W5:Y:S04]  /*12f0*/  LDG.E R18, desc[UR10][R8.64+0x14] ;  /* 0x0000140a08127981 */ /* 0x000f68000c1e1900 */
[----:B------:R-:W5:Y:S04]  /*1300*/  LDG.E R0, desc[UR10][R8.64+0x18] ;  /* 0x0000180a08007981 */ /* 0x000f68000c1e1900 */
[----:B------:R0:W5:Y:S01]  /*1310*/  LDG.E R10, desc[UR10][R8.64+0x1c] ;  /* 0x00001c0a080a7981 */ /* 0x000162000c1e1900 */
[----:B------:R-:W-:Y:S01]  /*1320*/  MOV R21, 0x3bbb989d ;  /* 0x3bbb989d00157802 */ /* 0x000fe20000000f00 */
[----:B------:R-:W-:Y:S01]  /*1330*/  UIADD3 UR4, UPT, UPT, UR4, 0x8, URZ ;  /* 0x0000000804047890 */ /* 0x000fe2000fffe0ff */
[----:B------:R-:W-:-:S03]  /*1340*/  MOV R11, 0x437c0000 ;  /* 0x437c0000000b7802 */ /* 0x000fc60000000f00 */
[----:B------:R-:W-:Y:S01]  /*1350*/  UISETP.NE.AND UP0, UPT, UR4, 0x400, UPT ;  /* 0x000004000400788c */ /* 0x000fe2000bf05270 */
[----:B--2---:R-:W-:-:S04]  /*1360*/  FFMA.SAT R26, R12, R21, 0.5 ;  /* 0x3f0000000c1a7423 */ /* 0x004fc80000002015 */
[----:B------:R-:W-:-:S04]  /*1370*/  FFMA.RM R26, R26, R11, 12582913 ;  /* 0x4b4000011a1a7423 */ /* 0x000fc8000000400b */
[C---:B------:R-:W-:Y:S01]  /*1380*/  FADD R13, R26.reuse, -12583039 ;  /* 0xcb40007f1a0d7421 */ /* 0x040fe20000000000 */
[----:B------:R-:W-:-:S03]  /*1390*/  SHF.L.U32 R26, R26, 0x17, RZ ;  /* 0x000000171a1a7819 */ /* 0x000fc600000006ff */
[----:B------:R-:W-:-:S04]  /*13a0*/  FFMA R13, R12, 1.4426950216293334961, -R13 ;  /* 0x3fb8aa3b0c0d7823 */ /* 0x000fc8000000080d */
[----:B------:R-:W-:Y:S01]  /*13b0*/  FFMA R13, R12, 1.925963033500011079e-08, R13 ;  /* 0x32a570600c0d7823 */ /* 0x000fe2000000000d */
[----:B---3--:R-:W-:-:S04]  /*13c0*/  FFMA.SAT R12, R24, R21, 0.5 ;  /* 0x3f000000180c7423 */ /* 0x008fc80000002015 */
[----:B0-----:R-:W-:Y:S01]  /*13d0*/  FFMA.RM R8, R12, R11, 12582913 ;  /* 0x4b4000010c087423 */ /* 0x001fe2000000400b */
[----:B------:R-:W0:Y:S01]  /*13e0*/  MUFU.EX2 R13, R13 ;  /* 0x0000000d000d7308 */ /* 0x000e220000000800 */
[----:B----4-:R-:W-:Y:S02]  /*13f0*/  FFMA.SAT R12, R22, R21, 0.5 ;  /* 0x3f000000160c7423 */ /* 0x010fe40000002015 */
[----:B------:R-:W-:Y:S02]  /*1400*/  FADD R9, R8, -12583039 ;  /* 0xcb40007f08097421 */ /* 0x000fe40000000000 */
[----:B------:R-:W-:Y:S01]  /*1410*/  FFMA.RM R12, R12, R11, 12582913 ;  /* 0x4b4000010c0c7423 */ /* 0x000fe2000000400b */
[----:B-----5:R-:W-:Y:S01]  /*1420*/  FFMA.SAT R29, R10, R21, 0.5 ;  /* 0x3f0000000a1d7423 */ /* 0x020fe20000002015 */
[----:B------:R-:W-:-:S04]  /*1430*/  FFMA R23, R24, 1.4426950216293334961, -R9 ;  /* 0x3fb8aa3b18177823 */ /* 0x000fc80000000809 */
[----:B------:R-:W-:Y:S01]  /*1440*/  FFMA R24, R24, 1.925963033500011079e-08, R23 ;  /* 0x32a5706018187823 */ /* 0x000fe20000000017 */
[----:B0-----:R-:W-:Y:S01]  /*1450*/  FFMA R17, R26, R13, R17 ;  /* 0x0000000d1a117223 */ /* 0x001fe20000000011 */
[----:B------:R-:W-:Y:S01]  /*1460*/  FFMA.SAT R26, R20, R21, 0.5 ;  /* 0x3f000000141a7423 */ /* 0x000fe20000002015 */
[----:B------:R-:W-:-:S03]  /*1470*/  FADD R13, R12, -12583039 ;  /* 0xcb40007f0c0d7421 */ /* 0x000fc60000000000 */
[----:B------:R-:W-:Y:S01]  /*1480*/  FFMA.RM R9, R26, R11, 12582913 ;  /* 0x4b4000011a097423 */ /* 0x000fe2000000400b */
[----:B------:R-:W-:Y:S01]  /*1490*/  FFMA.SAT R26, R19, R21, 0.5 ;  /* 0x3f000000131a7423 */ /* 0x000fe20000002015 */
[----:B------:R-:W-:Y:S02]  /*14a0*/  FFMA R23, R22, 1.4426950216293334961, -R13 ;  /* 0x3fb8aa3b16177823 */ /* 0x000fe4000000080d */
[----:B------:R-:W-:Y:S01]  /*14b0*/  FADD R25, R9, -12583039 ;  /* 0xcb40007f09197421 */ /* 0x000fe20000000000 */
[----:B------:R-:W-:Y:S01]  /*14c0*/  FFMA.RM R13, R26, R11, 12582913 ;  /* 0x4b4000011a0d7423 */ /* 0x000fe2000000400b */
[----:B------:R-:W-:Y:S01]  /*14d0*/  FFMA R26, R22, 1.925963033500011079e-08, R23 ;  /* 0x32a57060161a7823 */ /* 0x000fe20000000017 */
[----:B------:R-:W-:Y:S01]  /*14e0*/  FFMA.SAT R22, R18, R21, 0.5 ;  /* 0x3f00000012167423 */ /* 0x000fe20000002015 */
[----:B------:R-:W-:-:S03]  /*14f0*/  FFMA R25, R20, 1.4426950216293334961, -R25 ;  /* 0x3fb8aa3b14197823 */ /* 0x000fc60000000819 */
[----:B------:R-:W-:Y:S01]  /*1500*/  FFMA.RM R22, R22, R11, 12582913 ;  /* 0x4b40000116167423 */ /* 0x000fe2000000400b */
[----:B------:R-:W-:Y:S01]  /*1510*/  FFMA R25, R20, 1.925963033500011079e-08, R25 ;  /* 0x32a5706014197823 */ /* 0x000fe20000000019 */
[C---:B------:R-:W-:Y:S01]  /*1520*/  FADD R20, R13.reuse, -12583039 ;  /* 0xcb40007f0d147421 */ /* 0x040fe20000000000 */
[----:B------:R-:W-:Y:S01]  /*1530*/  SHF.L.U32 R13, R13, 0x17, RZ ;  /* 0x000000170d0d7819 */ /* 0x000fe200000006ff */
[C---:B------:R-:W-:Y:S01]  /*1540*/  FADD R27, R22.reuse, -12583039 ;  /* 0xcb40007f161b7421 */ /* 0x040fe20000000000 */
[----:B------:R-:W-:Y:S01]  /*1550*/  SHF.L.U32 R22, R22, 0x17, RZ ;  /* 0x0000001716167819 */ /* 0x000fe200000006ff */
[C---:B------:R-:W-:Y:S02]  /*1560*/  FFMA R28, R19.reuse, 1.4426950216293334961, -R20 ;  /* 0x3fb8aa3b131c7823 */ /* 0x040fe40000000814 */
[----:B------:R0:W1:Y:S01]  /*1570*/  MUFU.EX2 R20, R24 ;  /* 0x0000001800147308 */ /* 0x0000620000000800 */
[----:B------:R-:W-:Y:S01]  /*1580*/  FFMA R27, R18, 1.4426950216293334961, -R27 ;  /* 0x3fb8aa3b121b7823 */ /* 0x000fe2000000081b */
[----:B------:R-:W-:Y:S01]  /*1590*/  FFMA R23, R19, 1.925963033500011079e-08, R28 ;  /* 0x32a5706013177823 */ /* 0x000fe2000000001c */
[----:B------:R-:W-:-:S02]  /*15a0*/  FFMA.SAT R28, R0, R21, 0.5 ;  /* 0x3f000000001c7423 */ /* 0x000fc40000002015 */
[----:B------:R-:W-:Y:S02]  /*15b0*/  FFMA R27, R18, 1.925963033500011079e-08, R27 ;  /* 0x32a57060121b7823 */ /* 0x000fe4000000001b */
[-C--:B------:R-:W-:Y:S01]  /*15c0*/  FFMA.RM R21, R28, R11.reuse, 12582913 ;  /* 0x4b4000011c157423 */ /* 0x080fe2000000400b */
[----:B------:R-:W2:Y:S01]  /*15d0*/  MUFU.EX2 R19, R26 ;  /* 0x0000001a00137308 */ /* 0x000ea20000000800 */
[----:B------:R-:W-:Y:S01]  /*15e0*/  FFMA.RM R11, R29, R11, 12582913 ;  /* 0x4b4000011d0b7423 */ /* 0x000fe2000000400b */
[----:B0-----:R-:W-:Y:S01]  /*15f0*/  SHF.L.U32 R24, R8, 0x17, RZ ;  /* 0x0000001708187819 */ /* 0x001fe200000006ff */
[----:B------:R-:W-:-:S04]  /*1600*/  FADD R29, R21, -12583039 ;  /* 0xcb40007f151d7421 */ /* 0x000fc80000000000 */
[----:B------:R-:W-:Y:S01]  /*1610*/  FFMA R29, R0, 1.4426950216293334961, -R29 ;  /* 0x3fb8aa3b001d7823 */ /* 0x000fe2000000081d */
[----:B------:R0:W3:Y:S01]  /*1620*/  MUFU.EX2 R18, R25 ;  /* 0x0000001900127308 */ /* 0x0000e20000000800 */
[----:B-1----:R-:W-:Y:S01]  /*1630*/  FFMA R20, R24, R20, R17 ;  /* 0x0000001418147223 */ /* 0x002fe20000000011 */
[----:B------:R-:W-:Y:S01]  /*1640*/  SHF.L.U32 R17, R12, 0x17, RZ ;  /* 0x000000170c117819 */ /* 0x000fe200000006ff */
[----:B------:R-:W-:Y:S01]  /*1650*/  FFMA R0, R0, 1.925963033500011079e-08, R29 ;  /* 0x32a5706000007823 */ /* 0x000fe2000000001d */
[----:B------:R-:W-:-:S04]  /*1660*/  SHF.L.U32 R12, R9, 0x17, RZ ;  /* 0x00000017090c7819 */ /* 0x000fc800000006ff */
[----:B------:R-:W1:Y:S01]  /*1670*/  MUFU.EX2 R23, R23 ;  /* 0x0000001700177308 */ /* 0x000e620000000800 */
[----:B0-----:R-:W-:Y:S01]  /*1680*/  FADD R25, R11, -12583039 ;  /* 0xcb40007f0b197421 */ /* 0x001fe20000000000 */
[----:B--2---:R-:W-:Y:S01]  /*1690*/  FFMA R17, R17, R19, R20 ;  /* 0x0000001311117223 */ /* 0x004fe20000000014 */
[----:B------:R-:W-:Y:S02]  /*16a0*/  SHF.L.U32 R11, R11, 0x17, RZ ;  /* 0x000000170b0b7819 */ /* 0x000fe400000006ff */
[----:B------:R-:W-:-:S03]  /*16b0*/  FFMA R25, R10, 1.4426950216293334961, -R25 ;  /* 0x3fb8aa3b0a197823 */ /* 0x000fc60000000819 */
[----:B------:R-:W0:Y:S01]  /*16c0*/  MUFU.EX2 R8, R27 ;  /* 0x0000001b00087308 */ /* 0x000e220000000800 */
[----:B------:R-:W-:Y:S01]  /*16d0*/  FFMA R25, R10, 1.925963033500011079e-08, R25 ;  /* 0x32a570600a197823 */ /* 0x000fe20000000019 */
[----:B---3--:R-:W-:Y:S01]  /*16e0*/  FFMA R12, R12, R18, R17 ;  /* 0x000000120c0c7223 */ /* 0x008fe20000000011 */
[----:B------:R-:W-:-:S05]  /*16f0*/  SHF.L.U32 R10, R21, 0x17, RZ ;  /* 0x00000017150a7819 */ /* 0x000fca00000006ff */
[----:B------:R-:W2:Y:S01]  /*1700*/  MUFU.EX2 R0, R0 ;  /* 0x0000000000007308 */ /* 0x000ea20000000800 */
[----:B-1----:R-:W-:-:S07]  /*1710*/  FFMA R13, R13, R23, R12 ;  /* 0x000000170d0d7223 */ /* 0x002fce000000000c */
[----:B------:R-:W1:Y:S01]  /*1720*/  MUFU.EX2 R25, R25 ;  /* 0x0000001900197308 */ /* 0x000e620000000800 */
[----:B0-----:R-:W-:-:S04]  /*1730*/  FFMA R13, R22, R8, R13 ;  /* 0x00000008160d7223 */ /* 0x001fc8000000000d */
[----:B--2---:R-:W-:-:S04]  /*1740*/  FFMA R0, R10, R0, R13 ;  /* 0x000000000a007223 */ /* 0x004fc8000000000d */
[----:B-1----:R-:W-:Y:S01]  /*1750*/  FFMA R17, R11, R25, R0 ;  /* 0x000000190b117223 */ /* 0x002fe20000000000 */
[----:B------:R-:W-:Y:S06]  /*1760*/  BRA.U UP0, `(.L_x_23) ;  /* 0xfffffff900c47547 */ /* 0x000fec000b83ffff */
[----:B------:R-:W0:Y:S01]  /*1770*/  LDC.64 R10, c[0x0][0x3a0] ;  /* 0x0000e800ff0a7b82 */ /* 0x000e220000000a00 */
[----:B------:R-:W-:-:S07]  /*1780*/  UMOV UR4, URZ ;  /* 0x000000ff00047c82 */ /* 0x000fce0008000000 */
[----:B------:R-:W-:Y:S01]  /*1790*/  BAR.SYNC.DEFER_BLOCKING 0x0 ;  /* 0x0000000000007b1d */ /* 0x000fe20000010000 */
[----:B0-----:R-:W-:-:S04]  /*17a0*/  LEA R10, P0, R3, R10, 0x2 ;  /* 0x0000000a030a7211 */ /* 0x001fc800078010ff */
[----:B------:R-:W-:-:S09]  /*17b0*/  LEA.HI.X R11, R3, R11, R16, 0x2, P0 ;  /* 0x0000000b030b7211 */ /* 0x000fd200000f1410 */
.L_x_40:
[----:B0-----:R-:W-:-:S05]  /*17c0*/  LEA R13, R15, UR4, 0xa ;  /* 0x000000040f0d7c11 */ /* 0x001fca000f8e50ff */
[----:B------:R-:W-:-:S05]  /*17d0*/  IMAD.WIDE.U32 R8, R13, 0x4, R4 ;  /* 0x000000040d087825 */ /* 0x000fca00078e0004 */
[----:B------:R-:W2:Y:S01]  /*17e0*/  LDG.E R0, desc[UR10][R8.64] ;  /* 0x0000000a08007981 */ /* 0x000ea2000c1e1900 */
[----:B------:R-:W-:Y:S01]  /*17f0*/  HFMA2 R3, -RZ, RZ, 0.96630859375, -0.0022525787353515625 ;  /* 0x3bbb989dff037431 */ /* 0x000fe200000001ff */
[----:B------:R-:W-:Y:S01]  /*1800*/  MOV R12, 0x437c0000 ;  /* 0x437c0000000c7802 */ /* 0x000fe20000000f00 */
[----:B------:R-:W-:Y:S01]  /*1810*/  UIADD3 UR4, UPT, UPT, UR4, 0x8, URZ ;  /* 0x0000000804047890 */ /* 0x000fe2000fffe0ff */
[----:B------:R-:W-:Y:S03]  /*1820*/  BSSY.RECONVERGENT B0, `(.L_x_24) ;  /* 0x0000015000007945 */ /* 0x000fe60003800200 */
[----:B------:R-:W-:Y:S01]  /*1830*/  UISETP.NE.AND UP0, UPT, UR4, 0x400, UPT ;  /* 0x000004000400788c */ /* 0x000fe2000bf05270 */
[----:B--2---:R-:W-:-:S04]  /*1840*/  FFMA.SAT R3, R0, R3, 0.5 ;  /* 0x3f00000000037423 */ /* 0x004fc80000002003 */
[----:B------:R-:W-:Y:S02]  /*1850*/  FFMA.RM R3, R3, R12, 12582913 ;  /* 0x4b40000103037423 */ /* 0x000fe4000000400c */
[----:B------:R-:W0:Y:S02]  /*1860*/  MUFU.RCP R12, R17 ;  /* 0x00000011000c7308 */ /* 0x000e240000001000 */
[----:B------:R-:W-:-:S04]  /*1870*/  FADD R19, R3, -12583039 ;  /* 0xcb40007f03137421 */ /* 0x000fc80000000000 */
[----:B------:R-:W-:-:S04]  /*1880*/  FFMA R19, R0, 1.4426950216293334961, -R19 ;  /* 0x3fb8aa3b00137823 */ /* 0x000fc80000000813 */
[----:B------:R-:W-:Y:S01]  /*1890*/  FFMA R19, R0, 1.925963033500011079e-08, R19 ;  /* 0x32a5706000137823 */ /* 0x000fe20000000013 */
[----:B------:R-:W-:-:S05]  /*18a0*/  SHF.L.U32 R0, R3, 0x17, RZ ;  /* 0x0000001703007819 */ /* 0x000fca00000006ff */
[----:B------:R-:W1:Y:S01]  /*18b0*/  MUFU.EX2 R19, R19 ;  /* 0x0000001300137308 */ /* 0x000e620000000800 */
[----:B0-----:R-:W-:-:S04]  /*18c0*/  FFMA R3, -R17, R12, 1 ;  /* 0x3f80000011037423 */ /* 0x001fc8000000010c */
[----:B------:R-:W-:Y:S01]  /*18d0*/  FFMA R3, R12, R3, R12 ;  /* 0x000000030c037223 */ /* 0x000fe2000000000c */
[----:B-1----:R-:W-:-:S04]  /*18e0*/  FMUL R0, R0, R19 ;  /* 0x0000001300007220 */ /* 0x002fc80000400000 */
[----:B------:R-:W0:Y:S01]  /*18f0*/  FCHK P0, R0, R17 ;  /* 0x0000001100007302 */ /* 0x000e220000000000 */
[----:B------:R-:W-:-:S04]  /*1900*/  FFMA R12, R0, R3, RZ ;  /* 0x00000003000c7223 */ /* 0x000fc800000000ff */
[----:B------:R-:W-:-:S04]  /*1910*/  FFMA R16, -R17, R12, R0 ;  /* 0x0000000c11107223 */ /* 0x000fc80000000100 */
[----:B------:R-:W-:Y:S01]  /*1920*/  FFMA R3, R3, R16, R12 ;  /* 0x0000001003037223 */ /* 0x000fe2000000000c */
[----:B0-----:R-:W-:Y:S06]  /*1930*/  @!P0 BRA `(.L_x_25) ;  /* 0x00000000000c8947 */ /* 0x001fec0003800000 */
[----:B------:R-:W-:Y:S02]  /*1940*/  MOV R3, R17 ;  /* 0x0000001100037202 */ /* 0x000fe40000000f00 */
[----:B------:R-:W-:-:S07]  /*1950*/  MOV R16, 0x1970 ;  /* 0x0000197000107802 */ /* 0x000fce0000000f00 */
[----:B------:R-:W-:Y:S05]  /*1960*/  CALL.REL.NOINC `($__internal_1_$__cuda_sm3x_div_rn_noftz_f32_slowpath) ;  /* 0x0000001800787944 */ /* 0x000fea0003c00000 */
.L_x_25:
[----:B------:R-:W-:Y:S05]  /*1970*/  BSYNC.RECONVERGENT B0 ;  /* 0x0000000000007941 */ /* 0x000fea0003800200 */
.L_x_24:
[----:B------:R-:W-:-:S05]  /*1980*/  IMAD.WIDE.U32 R12, R13, 0x4, R10 ;  /* 0x000000040d0c7825 */ /* 0x000fca00078e000a */
[----:B------:R0:W-:Y:S04]  /*1990*/  STG.E desc[UR10][R12.64], R3 ;  /* 0x000000030c007986 */ /* 0x0001e8000c10190a */
[----:B------:R-:W2:Y:S01]  /*19a0*/  LDG.E R0, desc[UR10][R8.64+0x4] ;  /* 0x0000040a08007981 */ /* 0x000ea2000c1e1900 */
[----:B------:R-:W-:Y:S01]  /*19b0*/  HFMA2 R19, -RZ, RZ, 0.96630859375, -0.0022525787353515625 ;  /* 0x3bbb989dff137431 */ /* 0x000fe200000001ff */
[----:B------:R-:W-:Y:S01]  /*19c0*/  MOV R21, 0x437c0000 ;  /* 0x437c000000157802 */ /* 0x000fe20000000f00 */
[----:B------:R-:W0:Y:S01]  /*19d0*/  MUFU.RCP R20, R17 ;  /* 0x0000001100147308 */ /* 0x000e220000001000 */
[----:B------:R-:W-:Y:S01]  /*19e0*/  BSSY.RECONVERGENT B0, `(.L_x_26) ;  /* 0x0000014000007945 */ /* 0x000fe20003800200 */
[----:B0-----:R-:W-:Y:S01]  /*19f0*/  FFMA R3, -R17, R20, 1 ;  /* 0x3f80000011037423 */ /* 0x001fe20000000114 */
[----:B--2---:R-:W-:-:S04]  /*1a00*/  FFMA.SAT R16, R0, R19, 0.5 ;  /* 0x3f00000000107423 */ /* 0x004fc80000002013 */
[----:B------:R-:W-:-:S04]  /*1a10*/  FFMA.RM R16, R16, R21, 12582913 ;  /* 0x4b40000110107423 */ /* 0x000fc80000004015 */
[C---:B------:R-:W-:Y:S01]  /*1a20*/  FADD R19, R16.reuse, -12583039 ;  /* 0xcb40007f10137421 */ /* 0x040fe20000000000 */
[----:B------:R-:W-:-:S03]  /*1a30*/  SHF.L.U32 R16, R16, 0x17, RZ ;  /* 0x0000001710107819 */ /* 0x000fc600000006ff */
[----:B------:R-:W-:-:S04]  /*1a40*/  FFMA R19, R0, 1.4426950216293334961, -R19 ;  /* 0x3fb8aa3b00137823 */ /* 0x000fc80000000813 */
[----:B------:R-:W-:Y:S01]  /*1a50*/  FFMA R19, R0, 1.925963033500011079e-08, R19 ;  /* 0x32a5706000137823 */ /* 0x000fe20000000013 */
[----:B------:R-:W-:-:S05]  /*1a60*/  FFMA R0, R20, R3, R20 ;  /* 0x0000000314007223 */ /* 0x000fca0000000014 */
[----:B------:R-:W0:Y:S02]  /*1a70*/  MUFU.EX2 R19, R19 ;  /* 0x0000001300137308 */ /* 0x000e240000000800 */
[----:B0-----:R-:W-:-:S06]  /*1a80*/  FMUL R18, R16, R19 ;  /* 0x0000001310127220 */ /* 0x001fcc0000400000 */
[----:B------:R-:W0:Y:S01]  /*1a90*/  FCHK P0, R18, R17 ;  /* 0x0000001112007302 */ /* 0x000e220000000000 */
[----:B------:R-:W-:-:S04]  /*1aa0*/  FFMA R3, R0, R18, RZ ;  /* 0x0000001200037223 */ /* 0x000fc800000000ff */
[----:B------:R-:W-:-:S04]  /*1ab0*/  FFMA R16, -R17, R3, R18 ;  /* 0x0000000311107223 */ /* 0x000fc80000000112 */
[----:B------:R-:W-:Y:S01]  /*1ac0*/  FFMA R3, R0, R16, R3 ;  /* 0x0000001000037223 */ /* 0x000fe20000000003 */
[----:B0-----:R-:W-:Y:S06]  /*1ad0*/  @!P0 BRA `(.L_x_27) ;  /* 0x0000000000108947 */ /* 0x001fec0003800000 */
[----:B------:R-:W-:Y:S02]  /*1ae0*/  MOV R0, R18 ;  /* 0x0000001200007202 */ /* 0x000fe40000000f00 */
[----:B------:R-:W-:Y:S02]  /*1af0*/  MOV R3, R17 ;  /* 0x0000001100037202 */ /* 0x000fe40000000f00 */
[----:B------:R-:W-:-:S07]  /*1b00*/  MOV R16, 0x1b20 ;  /* 0x00001b2000107802 */ /* 0x000fce0000000f00 */
[----:B------:R-:W-:Y:S05]  /*1b10*/  CALL.REL.NOINC `($__internal_1_$__cuda_sm3x_div_rn_noftz_f32_slowpath) ;  /* 0x00000018000c7944 */ /* 0x000fea0003c00000 */
.L_x_27:
[----:B------:R-:W-:Y:S05]  /*1b20*/  BSYNC.RECONVERGENT B0 ;  /* 0x0000000000007941 */ /* 0x000fea0003800200 */
.L_x_26:
        /* <DEDUP_REMOVED lines=25> */
.L_x_29:
[----:B------:R-:W-:Y:S05]  /*1cc0*/  BSYNC.RECONVERGENT B0 ;  /* 0x0000000000007941 */ /* 0x000fea0003800200 */
.L_x_28:
        /* <DEDUP_REMOVED lines=25> */
.L_x_31:
[----:B------:R-:W-:Y:S05]  /*1e60*/  BSYNC.RECONVERGENT B0 ;  /* 0x0000000000007941 */ /* 0x000fea0003800200 */
.L_x_30:
        /* <DEDUP_REMOVED lines=25> */
.L_x_33:
[----:B------:R-:W-:Y:S05]  /*2000*/  BSYNC.RECONVERGENT B0 ;  /* 0x0000000000007941 */ /* 0x000fea0003800200 */
.L_x_32:
        /* <DEDUP_REMOVED lines=25> */
.L_x_35:
[----:B------:R-:W-:Y:S05]  /*21a0*/  BSYNC.RECONVERGENT B0 ;  /* 0x0000000000007941 */ /* 0x000fea0003800200 */
.L_x_34:
        /* <DEDUP_REMOVED lines=25> */
.L_x_37:
[----:B------:R-:W-:Y:S05]  /*2340*/  BSYNC.RECONVERGENT B0 ;  /* 0x0000000000007941 */ /* 0x000fea0003800200 */
.L_x_36:
        /* <DEDUP_REMOVED lines=12> */
[----:B------:R-:W-:-:S06]  /*2410*/  FFMA R19, R8, 1.925963033500011079e-08, R19 ;  /* 0x32a5706008137823 */ /* 0x000fcc0000000013 */
[----:B------:R-:W0:Y:S02]  /*2420*/  MUFU.EX2 R19, R19 ;  /* 0x0000001300137308 */ /* 0x000e240000000800 */
[----:B0-----:R-:W-:Y:S01]  /*2430*/  FMUL R16, R0, R19 ;  /* 0x0000001300107220 */ /* 0x001fe20000400000 */
[----:B------:R-:W-:-:S05]  /*2440*/  FFMA R0, R18, R3, R18 ;  /* 0x0000000312007223 */ /* 0x000fca0000000012 */
        /* <DEDUP_REMOVED lines=9> */
.L_x_39:
[----:B------:R-:W-:Y:S05]  /*24e0*/  BSYNC.RECONVERGENT B0 ;  /* 0x0000000000007941 */ /* 0x000fea0003800200 */
.L_x_38:
[----:B------:R0:W-:Y:S01]  /*24f0*/  STG.E desc[UR10][R12.64+0x1c], R3 ;  /* 0x00001c030c007986 */ /* 0x0001e2000c10190a */
[----:B------:R-:W-:Y:S05]  /*2500*/  BRA.U UP0, `(.L_x_40) ;  /* 0xfffffff100ac7547 */ /* 0x000fea000b83ffff */
[----:B------:R-:W1:Y:S01]  /*2510*/  LDCU.64 UR4, c[0x0][0x3a0] ;  /* 0x00007400ff0477ac */ /* 0x000e620008000a00 */
[----:B------:R-:W-:Y:S01]  /*2520*/  IMAD.WIDE.U32 R6, R15, 0x1000, R6 ;  /* 0x000010000f067825 */ /* 0x000fe200078e0006 */
[----:B------:R-:W2:Y:S01]  /*2530*/  LDCU.64 UR6, c[0x0][0x390] ;  /* 0x00007200ff0677ac */ /* 0x000ea20008000a00 */
[----:B------:R-:W-:Y:S01]  /*2540*/  BAR.SYNC.DEFER_BLOCKING 0x0 ;  /* 0x0000000000007b1d */ /* 0x000fe20000010000 */
[----:B-1----:R-:W-:-:S05]  /*2550*/  IADD3 R0, P0, PT, R6, UR4, RZ ;  /* 0x0000000406007c10 */ /* 0x002fca000ff1e0ff */
[----:B------:R-:W-:Y:S01]  /*2560*/  UMOV UR4, URZ ;  /* 0x000000ff00047c82 */ /* 0x000fe20008000000 */
[----:B------:R-:W-:Y:S01]  /*2570*/  IADD3 R0, P1, PT, R0, 0x10, RZ ;  /* 0x0000001000007810 */ /* 0x000fe20007f3e0ff */
[----:B--2---:R-:W-:-:S03]  /*2580*/  UIADD3 UR6, UP0, UPT, UR6, 0x400, URZ ;  /* 0x0000040006067890 */ /* 0x004fc6000ff1e0ff */
[----:B0-----:R-:W-:Y:S01]  /*2590*/  IADD3.X R3, PT, PT, RZ, UR5, R7, P1, P0 ;  /* 0x00000005ff037c10 */ /* 0x001fe20008fe0407 */
[----:B------:R-:W-:-:S12]  /*25a0*/  UIADD3.X UR7, UPT, UPT, URZ, UR7, URZ, UP0, !UPT ;  /* 0x00000007ff077290 */ /* 0x000fd800087fe4ff */
.L_x_42:
[----:B0-----:R-:W-:Y:S01]  /*25b0*/  IADD3 R5, P0, PT, R2, UR4, RZ ;  /* 0x0000000402057c10 */ /* 0x001fe2000ff1e0ff */
[----:B------:R-:W-:Y:S01]  /*25c0*/  HFMA2 R8, -RZ, RZ, 0, 0 ;  /* 0x00000000ff087431 */ /* 0x000fe200000001ff */
[----:B------:R-:W-:Y:S01]  /*25d0*/  MOV R6, R0 ;  /* 0x0000000000067202 */ /* 0x000fe20000000f00 */
[----:B------:R-:W-:Y:S01]  /*25e0*/  UMOV UR5, URZ ;  /* 0x000000ff00057c82 */ /* 0x000fe20008000000 */
[C---:B------:R-:W-:Y:S02]  /*25f0*/  LEA R4, P1, R5.reuse, UR6, 0x2 ;  /* 0x0000000605047c11 */ /* 0x040fe4000f8210ff */
[----:B------:R-:W-:Y:S02]  /*2600*/  IADD3.X R10, PT, PT, RZ, R14, RZ, P0, !PT ;  /* 0x0000000eff0a7210 */ /* 0x000fe400007fe4ff */
[----:B------:R-:W-:Y:S02]  /*2610*/  MOV R7, R3 ;  /* 0x0000000300077202 */ /* 0x000fe40000000f00 */
[----:B------:R-:W-:-:S07]  /*2620*/  LEA.HI.X R5, R5, UR7, R10, 0x2, P1 ;  /* 0x0000000705057c11 */ /* 0x000fce00088f140a */
.L_x_41:
        /* <DEDUP_REMOVED lines=16> */
[----:B--2---:R-:W-:-:S03]  /*2730*/  FFMA R9, R9, R24, R8 ;  /* 0x0000001809097223 */ /* 0x004fc60000000008 */
[----:B------:R-:W2:Y:S04]  /*2740*/  LDG.E R8, desc[UR10][R6.64+0x10] ;  /* 0x0000100a06087981 */ /* 0x000ea8000c1e1900 */
[----:B------:R-:W2:Y:S01]  /*2750*/  LDG.E R24, desc[UR10][R6.64+0x14] ;  /* 0x0000140a06187981 */ /* 0x000ea2000c1e1900 */
[----:B---3--:R-:W-:-:S03]  /*2760*/  FFMA R26, R26, R25, R9 ;  /* 0x000000191a1a7223 */ /* 0x008fc60000000009 */
[----:B------:R-:W2:Y:S04]  /*2770*/  LDG.E R9, desc[UR10][R4.64+0x400] ;  /* 0x0004000a04097981 */ /* 0x000ea8000c1e1900 */
[----:B------:R-:W3:Y:S01]  /*2780*/  LDG.E R25, desc[UR10][R4.64+0x500] ;  /* 0x0005000a04197981 */ /* 0x000ee2000c1e1900 */
[----:B----4-:R-:W-:-:S03]  /*2790*/  FFMA R23, R23, R22, R26 ;  /* 0x0000001617177223 */ /* 0x010fc6000000001a */
[----:B------:R-:W4:Y:S01]  /*27a0*/  LDG.E R22, desc[UR10][R6.64+0x18] ;  /* 0x0000180a06167981 */ /* 0x000f22000c1e1900 */
[----:B-----5:R-:W-:-:S03]  /*27b0*/  FFMA R21, R20, R21, R23 ;  /* 0x0000001514157223 */ /* 0x020fc60000000017 */
[----:B------:R-:W4:Y:S04]  /*27c0*/  LDG.E R23, desc[UR10][R4.64+0x600] ;  /* 0x0006000a04177981 */ /* 0x000f28000c1e1900 */
[----:B------:R-:W5:Y:S01]  /*27d0*/  LDG.E R20, desc[UR10][R6.64+0x1c] ;  /* 0x00001c0a06147981 */ /* 0x000f62000c1e1900 */
[----:B------:R-:W-:-:S03]  /*27e0*/  FFMA R19, R18, R19, R21 ;  /* 0x0000001312137223 */ /* 0x000fc60000000015 */
[----:B------:R-:W5:Y:S04]  /*27f0*/  LDG.E R21, desc[UR10][R4.64+0x700] ;  /* 0x0007000a04157981 */ /* 0x000f68000c1e1900 */
[----:B------:R-:W5:Y:S01]  /*2800*/  LDG.E R18, desc[UR10][R6.64+0x28] ;  /* 0x0000280a06127981 */ /* 0x000f62000c1e1900 */
[----:B------:R-:W-:-:S03]  /*2810*/  FFMA R19, R10, R11, R19 ;  /* 0x0000000b0a137223 */ /* 0x000fc60000000013 */
[----:B------:R-:W5:Y:S04]  /*2820*/  LDG.E R10, desc[UR10][R6.64+0x20] ;  /* 0x0000200a060a7981 */ /* 0x000f68000c1e1900 */
[----:B------:R-:W5:Y:S01]  /*2830*/  LDG.E R11, desc[UR10][R4.64+0x800] ;  /* 0x0008000a040b7981 */ /* 0x000f62000c1e1900 */
[----:B------:R-:W-:-:S03]  /*2840*/  FFMA R27, R16, R17, R19 ;  /* 0x00000011101b7223 */ /* 0x000fc60000000013 */
[----:B------:R-:W5:Y:S04]  /*2850*/  LDG.E R16, desc[UR10][R6.64+0x24] ;  /* 0x0000240a06107981 */ /* 0x000f68000c1e1900 */
[----:B------:R-:W5:Y:S04]  /*2860*/  LDG.E R17, desc[UR10][R4.64+0x900] ;  /* 0x0009000a04117981 */ /* 0x000f68000c1e1900 */
[----:B------:R-:W5:Y:S01]  /*2870*/  LDG.E R19, desc[UR10][R4.64+0xa00] ;  /* 0x000a000a04137981 */ /* 0x000f62000c1e1900 */
[----:B------:R-:W-:-:S03]  /*2880*/  FFMA R27, R12, R13, R27 ;  /* 0x0000000d0c1b7223 */ /* 0x000fc6000000001b */
[----:B------:R-:W5:Y:S04]  /*2890*/  LDG.E R12, desc[UR10][R6.64+0x2c] ;  /* 0x00002c0a060c7981 */ /* 0x000f68000c1e1900 */
[----:B------:R-:W5:Y:S01]  /*28a0*/  LDG.E R13, desc[UR10][R4.64+0xb00] ;  /* 0x000b000a040d7981 */ /* 0x000f62000c1e1900 */
[----:B--2---:R-:W-:-:S03]  /*28b0*/  FFMA R9, R8, R9, R27 ;  /* 0x0000000908097223 */ /* 0x004fc6000000001b */
        /* <DEDUP_REMOVED lines=32> */
[----:B------:R-:W5:Y:S04]  /*2ac0*/  LDG.E R10, desc[UR10][R6.64+0x58] ;  /* 0x0000580a060a7981 */ /* 0x000f68000c1e1900 */
[----:B------:R-:W5:Y:S01]  /*2ad0*/  LDG.E R11, desc[UR10][R4.64+0x1600] ;  /* 0x0016000a040b7981 */ /* 0x000f62000c1e1900 */
[----:B------:R-:W-:-:S03]  /*2ae0*/  FFMA R23, R16, R17, R23 ;  /* 0x0000001110177223 */ /* 0x000fc60000000017 */
[----:B------:R-:W4:Y:S04]  /*2af0*/  LDG.E R16, desc[UR10][R6.64+0x5c] ;  /* 0x00005c0a06107981 */ /* 0x000f28000c1e1900 */
[----:B------:R-:W4:Y:S01]  /*2b00*/  LDG.E R17, desc[UR10][R4.64+0x1700] ;  /* 0x0017000a04117981 */ /* 0x000f22000c1e1900 */
[----:B------:R-:W-:-:S03]  /*2b10*/  FFMA R23, R18, R19, R23 ;  /* 0x0000001312177223 */ /* 0x000fc60000000017 */
[----:B------:R-:W4:Y:S04]  /*2b20*/  LDG.E R18, desc[UR10][R6.64+0x60] ;  /* 0x0000600a06127981 */ /* 0x000f28000c1e1900 */
[----:B------:R-:W4:Y:S01]  /*2b30*/  LDG.E R19, desc[UR10][R4.64+0x1800] ;  /* 0x0018000a04137981 */ /* 0x000f22000c1e1900 */
[----:B------:R-:W-:-:S03]  /*2b40*/  FFMA R27, R20, R21, R23 ;  /* 0x00000015141b7223 */ /* 0x000fc60000000017 */
[----:B------:R-:W4:Y:S04]  /*2b50*/  LDG.E R23, desc[UR10][R4.64+0x1900] ;  /* 0x0019000a04177981 */ /* 0x000f28000c1e1900 */
[----:B------:R-:W4:Y:S04]  /*2b60*/  LDG.E R20, desc[UR10][R6.64+0x68] ;  /* 0x0000680a06147981 */ /* 0x000f28000c1e1900 */
[----:B------:R-:W4:Y:S01]  /*2b70*/  LDG.E R21, desc[UR10][R4.64+0x1a00] ;  /* 0x001a000a04157981 */ /* 0x000f22000c1e1900 */
[----:B------:R-:W-:-:S03]  /*2b80*/  FFMA R27, R12, R13, R27 ;  /* 0x0000000d0c1b7223 */ /* 0x000fc6000000001b */
[----:B------:R-:W4:Y:S04]  /*2b90*/  LDG.E R12, desc[UR10][R6.64+0x6c] ;  /* 0x00006c0a060c7981 */ /* 0x000f28000c1e1900 */
[----:B------:R-:W4:Y:S01]  /*2ba0*/  LDG.E R13, desc[UR10][R4.64+0x1b00] ;  /* 0x001b000a040d7981 */ /* 0x000f22000c1e1900 */
[----:B--2---:R-:W-:-:S03]  /*2bb0*/  FFMA R9, R8, R9, R27 ;  /* 0x0000000908097223 */ /* 0x004fc6000000001b */
[----:B------:R-:W2:Y:S01]  /*2bc0*/  LDG.E R8, desc[UR10][R4.64+0x1c00] ;  /* 0x001c000a04087981 */ /* 0x000ea2000c1e1900 */
[----:B---3--:R-:W-:-:S03]  /*2bd0*/  FFMA R25, R24, R25, R9 ;  /* 0x0000001918197223 */ /* 0x008fc60000000009 */
[----:B------:R-:W2:Y:S04]  /*2be0*/  LDG.E R9, desc[UR10][R6.64+0x70] ;  /* 0x0000700a06097981 */ /* 0x000ea8000c1e1900 */
[----:B------:R-:W3:Y:S01]  /*2bf0*/  LDG.E R24, desc[UR10][R6.64+0x84] ;  /* 0x0000840a06187981 */ /* 0x000ee2000c1e1900 */
[----:B-----5:R-:W-:-:S03]  /*2c00*/  FFMA R25, R10, R11, R25 ;  /* 0x0000000b0a197223 */ /* 0x020fc60000000019 */
[----:B------:R-:W5:Y:S04]  /*2c10*/  LDG.E R10, desc[UR10][R6.64+0x74] ;  /* 0x0000740a060a7981 */ /* 0x000f68000c1e1900 */
[----:B------:R-:W5:Y:S01]  /*2c20*/  LDG.E R11, desc[UR10][R4.64+0x1d00] ;  /* 0x001d000a040b7981 */ /* 0x000f62000c1e1900 */
[----:B----4-:R-:W-:-:S03]  /*2c30*/  FFMA R25, R16, R17, R25 ;  /* 0x0000001110197223 */ /* 0x010fc60000000019 */
[----:B------:R-:W4:Y:S04]  /*2c40*/  LDG.E R17, desc[UR10][R6.64+0x78] ;  /* 0x0000780a06117981 */ /* 0x000f28000c1e1900 */
[----:B------:R-:W4:Y:S01]  /*2c50*/  LDG.E R16, desc[UR10][R4.64+0x1e00] ;  /* 0x001e000a04107981 */ /* 0x000f22000c1e1900 */
[----:B------:R-:W-:-:S03]  /*2c60*/  FFMA R25, R18, R19, R25 ;  /* 0x0000001312197223 */ /* 0x000fc60000000019 */
[----:B------:R-:W3:Y:S04]  /*2c70*/  LDG.E R18, desc[UR10][R6.64+0x7c] ;  /* 0x00007c0a06127981 */ /* 0x000ee8000c1e1900 */
[----:B------:R-:W3:Y:S01]  /*2c80*/  LDG.E R19, desc[UR10][R4.64+0x1f00] ;  /* 0x001f000a04137981 */ /* 0x000ee2000c1e1900 */
[----:B------:R-:W-:-:S03]  /*2c90*/  FFMA R25, R22, R23, R25 ;  /* 0x0000001716197223 */ /* 0x000fc60000000019 */
[----:B------:R-:W3:Y:S04]  /*2ca0*/  LDG.E R22, desc[UR10][R6.64+0x80] ;  /* 0x0000800a06167981 */ /* 0x000ee8000c1e1900 */
[----:B------:R-:W3:Y:S01]  /*2cb0*/  LDG.E R23, desc[UR10][R4.64+0x2000] ;  /* 0x0020000a04177981 */ /* 0x000ee2000c1e1900 */
[----:B------:R-:W-:-:S03]  /*2cc0*/  FFMA R27, R20, R21, R25 ;  /* 0x00000015141b7223 */ /* 0x000fc60000000019 */
[----:B------:R-:W3:Y:S04]  /*2cd0*/  LDG.E R25, desc[UR10][R4.64+0x2100] ;  /* 0x0021000a04197981 */ /* 0x000ee8000c1e1900 */
[----:B------:R-:W3:Y:S04]  /*2ce0*/  LDG.E R20, desc[UR10][R6.64+0x88] ;  /* 0x0000880a06147981 */ /* 0x000ee8000c1e1900 */
[----:B------:R-:W3:Y:S01]  /*2cf0*/  LDG.E R21, desc[UR10][R4.64+0x2200] ;  /* 0x0022000a04157981 */ /* 0x000ee2000c1e1900 */
[----:B------:R-:W-:-:S03]  /*2d00*/  FFMA R26, R12, R13, R27 ;  /* 0x0000000d0c1a7223 */ /* 0x000fc6000000001b */
[----:B------:R-:W3:Y:S04]  /*2d10*/  LDG.E R12, desc[UR10][R6.64+0x8c] ;  /* 0x00008c0a060c7981 */ /* 0x000ee8000c1e1900 */
[----:B------:R-:W3:Y:S01]  /*2d20*/  LDG.E R13, desc[UR10][R4.64+0x2300] ;  /* 0x0023000a040d7981 */ /* 0x000ee2000c1e1900 */
[----:B--2---:R-:W-:-:S03]  /*2d30*/  FFMA R9, R9, R8, R26 ;  /* 0x0000000809097223 */ /* 0x004fc6000000001a */
[----:B------:R-:W2:Y:S01]  /*2d40*/  LDG.E R8, desc[UR10][R6.64+0x90] ;  /* 0x0000900a06087981 */ /* 0x000ea2000c1e1900 */
[----:B-----5:R-:W-:-:S03]  /*2d50*/  FFMA R10, R10, R11, R9 ;  /* 0x0000000b0a0a7223 */ /* 0x020fc60000000009 */
[----:B------:R-:W2:Y:S04]  /*2d60*/  LDG.E R9, desc[UR10][R4.64+0x2400] ;  /* 0x0024000a04097981 */ /* 0x000ea8000c1e1900 */
[----:B------:R-:W5:Y:S01]  /*2d70*/  LDG.E R11, desc[UR10][R4.64+0x2500] ;  /* 0x0025000a040b7981 */ /* 0x000f62000c1e1900 */
[----:B----4-:R-:W-:-:S03]  /*2d80*/  FFMA R17, R17, R16, R10 ;  /* 0x0000001011117223 */ /* 0x010fc6000000000a */
[----:B------:R-:W5:Y:S04]  /*2d90*/  LDG.E R10, desc[UR10][R6.64+0x94] ;  /* 0x0000940a060a7981 */ /* 0x000f68000c1e1900 */
[----:B------:R-:W4:Y:S01]  /*2da0*/  LDG.E R16, desc[UR10][R4.64+0x2600] ;  /* 0x0026000a04107981 */ /* 0x000f22000c1e1900 */
[----:B---3--:R-:W-:-:S03]  /*2db0*/  FFMA R19, R18, R19, R17 ;  /* 0x0000001312137223 */ /* 0x008fc60000000011 */
[----:B------:R-:W4:Y:S04]  /*2dc0*/  LDG.E R17, desc[UR10][R6.64+0x98] ;  /* 0x0000980a06117981 */ /* 0x000f28000c1e1900 */
[----:B------:R-:W3:Y:S01]  /*2dd0*/  LDG.E R18, desc[UR10][R4.64+0x2700] ;  /* 0x0027000a04127981 */ /* 0x000ee2000c1e1900 */
[----:B------:R-:W-:-:S03]  /*2de0*/  FFMA R23, R22, R23, R19 ;  /* 0x0000001716177223 */ /* 0x000fc60000000013 */
[----:B------:R-:W3:Y:S01]  /*2df0*/  LDG.E R19, desc[UR10][R6.64+0x9c] ;  /* 0x00009c0a06137981 */ /* 0x000ee2000c1e1900 */
[----:B------:R-:W-:-:S03]  /*2e00*/  FFMA R25, R24, R25, R23 ;  /* 0x0000001918197223 */ /* 0x000fc60000000017 */
[----:B------:R-:W3:Y:S04]  /*2e10*/  LDG.E R23, desc[UR10][R6.64+0xa0] ;  /* 0x0000a00a06177981 */ /* 0x000ee8000c1e1900 */
[----:B------:R-:W3:Y:S01]  /*2e20*/  LDG.E R22, desc[UR10][R4.64+0x2800] ;  /* 0x0028000a04167981 */ /* 0x000ee2000c1e1900 */
[----:B------:R-:W-:-:S03]  /*2e30*/  FFMA R27, R20, R21, R25 ;  /* 0x00000015141b7223 */ /* 0x000fc60000000019 */
[----:B------:R-:W3:Y:S04]  /*2e40*/  LDG.E R20, desc[UR10][R6.64+0xa4] ;  /* 0x0000a40a06147981 */ /* 0x000ee8000c1e1900 */
        /* <DEDUP_REMOVED lines=45> */
[----:B------:R-:W3:Y:S01]  /*3120*/  LDG.E R20, desc[UR10][R6.64+0xe0] ;  /* 0x0000e00a06147981 */ /* 0x000ee2000c1e1900 */
[----:B------:R-:W-:-:S03]  /*3130*/  FFMA R26, R23, R22, R24 ;  /* 0x00000016171a7223 */ /* 0x000fc60000000018 */
[----:B------:R-:W3:Y:S04]  /*3140*/  LDG.E R24, desc[UR10][R6.64+0xe4] ;  /* 0x0000e40a06187981 */ /* 0x000ee8000c1e1900 */
[----:B------:R-:W3:Y:S04]  /*3150*/  LDG.E R25, desc[UR10][R4.64+0x3900] ;  /* 0x0039000a04197981 */ /* 0x000ee8000c1e1900 */
[----:B------:R-:W3:Y:S01]  /*3160*/  LDG.E R22, desc[UR10][R6.64+0xe8] ;  /* 0x0000e80a06167981 */ /* 0x000ee2000c1e1900 */
[----:B------:R-:W-:-:S03]  /*3170*/  FFMA R26, R13, R12, R26 ;  /* 0x0000000c0d1a7223 */ /* 0x000fc6000000001a */
[----:B------:R-:W3:Y:S04]  /*3180*/  LDG.E R23, desc[UR10][R4.64+0x3a00] ;  /* 0x003a000a04177981 */ /* 0x000ee8000c1e1900 */
[----:B------:R0:W3:Y:S04]  /*3190*/  LDG.E R12, desc[UR10][R6.64+0xec] ;  /* 0x0000ec0a060c7981 */ /* 0x0000e8000c1e1900 */
[----:B------:R1:W3:Y:S01]  /*31a0*/  LDG.E R13, desc[UR10][R4.64+0x3b00] ;  /* 0x003b000a040d7981 */ /* 0x0002e2000c1e1900 */
[----:B------:R-:W-:-:S04]  /*31b0*/  UIADD3 UR5, UPT, UPT, UR5, 0x40, URZ ;  /* 0x0000004005057890 */ /* 0x000fc8000fffe0ff */
[----:B------:R-:W-:Y:S01]  /*31c0*/  UISETP.NE.AND UP0, UPT, UR5, 0x400, UPT ;  /* 0x000004000500788c */ /* 0x000fe2000bf05270 */
[----:B0-----:R-:W-:Y:S02]  /*31d0*/  IADD3 R6, P0, PT, R6, 0x100, RZ ;  /* 0x0000010006067810 */ /* 0x001fe40007f1e0ff */
[----:B-1----:R-:W-:Y:S02]  /*31e0*/  IADD3 R4, P1, PT, R4, 0x4000, RZ ;  /* 0x0000400004047810 */ /* 0x002fe40007f3e0ff */
[----:B------:R-:W-:Y:S02]  /*31f0*/  IADD3.X R7, PT, PT, RZ, R7, RZ, P0, !PT ;  /* 0x00000007ff077210 */ /* 0x000fe400007fe4ff */
[----:B------:R-:W-:Y:S01]  /*3200*/  IADD3.X R5, PT, PT, RZ, R5, RZ, P1, !PT ;  /* 0x00000005ff057210 */ /* 0x000fe20000ffe4ff */
[----:B--2---:R-:W-:-:S04]  /*3210*/  FFMA R9, R9, R8, R26 ;  /* 0x0000000809097223 */ /* 0x004fc8000000001a */
[----:B-----5:R-:W-:-:S04]  /*3220*/  FFMA R9, R10, R11, R9 ;  /* 0x0000000b0a097223 */ /* 0x020fc80000000009 */
[----:B----4-:R-:W-:-:S04]  /*3230*/  FFMA R9, R16, R17, R9 ;  /* 0x0000001110097223 */ /* 0x010fc80000000009 */
[----:B---3--:R-:W-:-:S04]  /*3240*/  FFMA R9, R18, R19, R9 ;  /* 0x0000001312097223 */ /* 0x008fc80000000009 */
[----:B------:R-:W-:-:S04]  /*3250*/  FFMA R9, R20, R21, R9 ;  /* 0x0000001514097223 */ /* 0x000fc80000000009 */
[----:B------:R-:W-:-:S04]  /*3260*/  FFMA R9, R24, R25, R9 ;  /* 0x0000001918097223 */ /* 0x000fc80000000009 */
[----:B------:R-:W-:-:S04]  /*3270*/  FFMA R9, R22, R23, R9 ;  /* 0x0000001716097223 */ /* 0x000fc80000000009 */
[----:B------:R-:W-:Y:S01]  /*3280*/  FFMA R8, R12, R13, R9 ;  /* 0x0000000d0c087223 */ /* 0x000fe20000000009 */
[----:B------:R-:W-:Y:S06]  /*3290*/  BRA.U UP0, `(.L_x_41) ;  /* 0xfffffff100e47547 */ /* 0x000fec000b83ffff */
[----:B------:R-:W0:Y:S01]  /*32a0*/  LDCU.64 UR8, c[0x0][0x3a8] ;  /* 0x00007500ff0877ac */ /* 0x000e220008000a00 */
[----:B------:R-:W-:Y:S01]  /*32b0*/  LEA R5, R15, UR4, 0x6 ;  /* 0x000000040f057c11 */ /* 0x000fe2000f8e30ff */
[----:B------:R-:W-:-:S03]  /*32c0*/  UIADD3 UR4, UPT, UPT, UR4, 0x1, URZ ;  /* 0x0000000104047890 */ /* 0x000fc6000fffe0ff */
[----:B------:R-:W-:Y:S01]  /*32d0*/  IADD3 R5, P0, PT, R2, R5, RZ ;  /* 0x0000000502057210 */ /* 0x000fe20007f1e0ff */
[----:B------:R-:W-:-:S03]  /*32e0*/  UISETP.NE.AND UP0, UPT, UR4, 0x40, UPT ;  /* 0x000000400400788c */ /* 0x000fc6000bf05270 */
[----:B------:R-:W-:Y:S02]  /*32f0*/  IADD3.X R6, PT, PT, RZ, R14, RZ, P0, !PT ;  /* 0x0000000eff067210 */ /* 0x000fe400007fe4ff */
[----:B0-----:R-:W-:-:S04]  /*3300*/  LEA R4, P0, R5, UR8, 0x2 ;  /* 0x0000000805047c11 */ /* 0x001fc8000f8010ff */
[----:B------:R-:W-:-:S05]  /*3310*/  LEA.HI.X R5, R5, UR9, R6, 0x2, P0 ;  /* 0x0000000905057c11 */ /* 0x000fca00080f1406 */
[----:B------:R0:W-:Y:S01]  /*3320*/  STG.E desc[UR10][R4.64], R8 ;  /* 0x0000000804007986 */ /* 0x0001e2000c10190a */
[----:B------:R-:W-:Y:S05]  /*3330*/  BRA.U UP0, `(.L_x_42) ;  /* 0xfffffff1009c7547 */ /* 0x000fea000b83ffff */
[----:B------:R-:W-:Y:S05]  /*3340*/  EXIT ;  /* 0x000000000000794d */ /* 0x000fea0003800000 */
        .weak           $__internal_1_$__cuda_sm3x_div_rn_noftz_f32_slowpath
        .type           $__internal_1_$__cuda_sm3x_div_rn_noftz_f32_slowpath,@function
        .size           $__internal_1_$__cuda_sm3x_div_rn_noftz_f32_slowpath,(.L_x_56 - $__internal_1_$__cuda_sm3x_div_rn_noftz_f32_slowpath)
$__internal_1_$__cuda_sm3x_div_rn_noftz_f32_slowpath:
[----:B------:R-:W-:Y:S01]  /*3350*/  SHF.R.U32.HI R18, RZ, 0x17, R3 ;  /* 0x00000017ff127819 */ /* 0x000fe20000011603 */
[----:B------:R-:W-:Y:S01]  /*3360*/  BSSY.RECONVERGENT B1, `(.L_x_43) ;  /* 0x0000062000017945 */ /* 0x000fe20003800200 */
[----:B------:R-:W-:Y:S02]  /*3370*/  SHF.R.U32.HI R19, RZ, 0x17, R0 ;  /* 0x00000017ff137819 */ /* 0x000fe40000011600 */
[----:B------:R-:W-:Y:S02]  /*3380*/  LOP3.LUT R18, R18, 0xff, RZ, 0xc0, !PT ;  /* 0x000000ff12127812 */ /* 0x000fe400078ec0ff */
[----:B------:R-:W-:Y:S02]  /*3390*/  LOP3.LUT R24, R19, 0xff, RZ, 0xc0, !PT ;  /* 0x000000ff13187812 */ /* 0x000fe400078ec0ff */
[----:B------:R-:W-:Y:S02]  /*33a0*/  IADD3 R21, PT, PT, R18, -0x1, RZ ;  /* 0xffffffff12157810 */ /* 0x000fe40007ffe0ff */
[----:B------:R-:W-:-:S02]  /*33b0*/  IADD3 R20, PT, PT, R24, -0x1, RZ ;  /* 0xffffffff18147810 */ /* 0x000fc40007ffe0ff */
[----:B------:R-:W-:-:S04]  /*33c0*/  ISETP.GT.U32.AND P0, PT, R21, 0xfd, PT ;  /* 0x000000fd1500780c */ /* 0x000fc80003f04070 */
[----:B------:R-:W-:-:S13]  /*33d0*/  ISETP.GT.U32.OR P0, PT, R20, 0xfd, P0 ;  /* 0x000000fd1400780c */ /* 0x000fda0000704470 */
[----:B------:R-:W-:Y:S01]  /*33e0*/  @!P0 MOV R19, RZ ;  /* 0x000000ff00138202 */ /* 0x000fe20000000f00 */
[----:B------:R-:W-:Y:S06]  /*33f0*/  @!P0 BRA `(.L_x_44) ;  /* 0x00000000005c8947 */ /* 0x000fec0003800000 */
[----:B------:R-:W-:Y:S02]  /*3400*/  FSETP.GTU.FTZ.AND P0, PT, |R0|, +INF , PT ;  /* 0x7f8000000000780b */ /* 0x000fe40003f1c200 */
[----:B------:R-:W-:-:S04]  /*3410*/  FSETP.GTU.FTZ.AND P1, PT, |R3|, +INF , PT ;  /* 0x7f8000000300780b */ /* 0x000fc80003f3c200 */
[----:B------:R-:W-:-:S13]  /*3420*/  PLOP3.LUT P0, PT, P0, P1, PT, 0xf8, 0x8f ;  /* 0x00000000008f781c */ /* 0x000fda0000703f70 */
[----:B------:R-:W-:Y:S05]  /*3430*/  @P0 BRA `(.L_x_45) ;  /* 0x00000004004c0947 */ /* 0x000fea0003800000 */
[----:B------:R-:W-:-:S13]  /*3440*/  LOP3.LUT P0, RZ, R3, 0x7fffffff, R0, 0xc8, !PT ;  /* 0x7fffffff03ff7812 */ /* 0x000fda000780c800 */
[----:B------:R-:W-:Y:S05]  /*3450*/  @!P0 BRA `(.L_x_46) ;  /* 0x00000004003c8947 */ /* 0x000fea0003800000 */
[C---:B------:R-:W-:Y:S02]  /*3460*/  FSETP.NEU.FTZ.AND P0, PT, |R0|.reuse, +INF , PT ;  /* 0x7f8000000000780b */ /* 0x040fe40003f1d200 */
[----:B------:R-:W-:Y:S02]  /*3470*/  FSETP.NEU.FTZ.AND P2, PT, |R3|, +INF , PT ;  /* 0x7f8000000300780b */ /* 0x000fe40003f5d200 */
[----:B------:R-:W-:-:S11]  /*3480*/  FSETP.NEU.FTZ.AND P1, PT, |R0|, +INF , PT ;  /* 0x7f8000000000780b */ /* 0x000fd60003f3d200 */
[----:B------:R-:W-:Y:S05]  /*3490*/  @!P2 BRA !P0, `(.L_x_46) ;  /* 0x00000004002ca947 */ /* 0x000fea0004000000 */
[----:B------:R-:W-:-:S04]  /*34a0*/  LOP3.LUT P0, RZ, R0, 0x7fffffff, RZ, 0xc0, !PT ;  /* 0x7fffffff00ff7812 */ /* 0x000fc8000780c0ff */
[----:B------:R-:W-:-:S13]  /*34b0*/  PLOP3.LUT P0, PT, P2, P0, PT, 0x2f, 0xf2 ;  /* 0x0000000000f2781c */ /* 0x000fda0001700577 */
[----:B------:R-:W-:Y:S05]  /*34c0*/  @P0 BRA `(.L_x_47) ;  /* 0x0000000400180947 */ /* 0x000fea0003800000 */
[----:B------:R-:W-:-:S04]  /*34d0*/  LOP3.LUT P0, RZ, R3, 0x7fffffff, RZ, 0xc0, !PT ;  /* 0x7fffffff03ff7812 */ /* 0x000fc8000780c0ff */
[----:B------:R-:W-:-:S13]  /*34e0*/  PLOP3.LUT P0, PT, P1, P0, PT, 0x2f, 0xf2 ;  /* 0x0000000000f2781c */ /* 0x000fda0000f00577 */
[----:B------:R-:W-:Y:S05]  /*34f0*/  @P0 BRA `(.L_x_48) ;  /* 0x0000000400000947 */ /* 0x000fea0003800000 */
[----:B------:R-:W-:Y:S02]  /*3500*/  ISETP.GE.AND P0, PT, R20, RZ, PT ;  /* 0x000000ff1400720c */ /* 0x000fe40003f06270 */
[----:B------:R-:W-:-:S11]  /*3510*/  ISETP.GE.AND P1, PT, R21, RZ, PT ;  /* 0x000000ff1500720c */ /* 0x000fd60003f26270 */
[----:B------:R-:W-:Y:S01]  /*3520*/  @P0 MOV R19, RZ ;  /* 0x000000ff00130202 */ /* 0x000fe20000000f00 */
[----:B------:R-:W-:Y:S01]  /*3530*/  @!P0 FFMA R0, R0, 1.84467440737095516160e+19, RZ ;  /* 0x5f80000000008823 */ /* 0x000fe200000000ff */
[----:B------:R-:W-:Y:S01]  /*3540*/  @!P0 MOV R19, 0xffffffc0 ;  /* 0xffffffc000138802 */ /* 0x000fe20000000f00 */
[----:B------:R-:W-:-:S03]  /*3550*/  @!P1 FFMA R3, R3, 1.84467440737095516160e+19, RZ ;  /* 0x5f80000003039823 */ /* 0x000fc600000000ff */
[----:B------:R-:W-:-:S07]  /*3560*/  @!P1 IADD3 R19, PT, PT, R19, 0x40, RZ ;  /* 0x0000004013139810 */ /* 0x000fce0007ffe0ff */
.L_x_44:
[----:B------:R-:W-:Y:S01]  /*3570*/  LEA R20, R18, 0xc0800000, 0x17 ;  /* 0xc080000012147811 */ /* 0x000fe200078eb8ff */
[----:B------:R-:W-:Y:S03]  /*3580*/  BSSY.RECONVERGENT B2, `(.L_x_49) ;  /* 0x0000036000027945 */ /* 0x000fe60003800200 */
[----:B------:R-:W-:Y:S02]  /*3590*/  IADD3 R22, PT, PT, -R20, R3, RZ ;  /* 0x0000000314167210 */ /* 0x000fe40007ffe1ff */
[----:B------:R-:W-:Y:S02]  /*35a0*/  IADD3 R3, PT, PT, R24, -0x7f, RZ ;  /* 0xffffff8118037810 */ /* 0x000fe40007ffe0ff */
[----:B------:R-:W0:Y:S01]  /*35b0*/  MUFU.RCP R21, R22 ;  /* 0x0000001600157308 */ /* 0x000e220000001000 */
[----:B------:R-:W-:Y:S01]  /*35c0*/  FADD.FTZ R23, -R22, -RZ ;  /* 0x800000ff16177221 */ /* 0x000fe20000010100 */
[C---:B------:R-:W-:Y:S01]  /*35d0*/  IADD3 R18, PT, PT, R3.reuse, 0x7f, -R18 ;  /* 0x0000007f03127810 */ /* 0x040fe20007ffe812 */
[----:B------:R-:W-:-:S03]  /*35e0*/  IMAD R0, R3, -0x800000, R0 ;  /* 0xff80000003007824 */ /* 0x000fc600078e0200 */
[----:B------:R-:W-:Y:S01]  /*35f0*/  IADD3 R18, PT, PT, R18, R19, RZ ;  /* 0x0000001312127210 */ /* 0x000fe20007ffe0ff */
[----:B0-----:R-:W-:-:S04]  /*3600*/  FFMA R20, R21, R23, 1 ;  /* 0x3f80000015147423 */ /* 0x001fc80000000017 */
[----:B------:R-:W-:-:S04]  /*3610*/  FFMA R21, R21, R20, R21 ;  /* 0x0000001415157223 */ /* 0x000fc80000000015 */
[----:B------:R-:W-:-:S04]  /*3620*/  FFMA R20, R0, R21, RZ ;  /* 0x0000001500147223 */ /* 0x000fc800000000ff */
[----:B------:R-:W-:-:S04]  /*3630*/  FFMA R24, R23, R20, R0 ;  /* 0x0000001417187223 */ /* 0x000fc80000000000 */
[----:B------:R-:W-:-:S04]  /*3640*/  FFMA R20, R21, R24, R20 ;  /* 0x0000001815147223 */ /* 0x000fc80000000014 */
[----:B------:R-:W-:-:S04]  /*3650*/  FFMA R23, R23, R20, R0 ;  /* 0x0000001417177223 */ /* 0x000fc80000000000 */
[----:B------:R-:W-:-:S05]  /*3660*/  FFMA R0, R21, R23, R20 ;  /* 0x0000001715007223 */ /* 0x000fca0000000014 */
[----:B------:R-:W-:-:S04]  /*3670*/  SHF.R.U32.HI R3, RZ, 0x17, R0 ;  /* 0x00000017ff037819 */ /* 0x000fc80000011600 */
[----:B------:R-:W-:-:S04]  /*3680*/  LOP3.LUT R3, R3, 0xff, RZ, 0xc0, !PT ;  /* 0x000000ff03037812 */ /* 0x000fc800078ec0ff */
[----:B------:R-:W-:-:S04]  /*3690*/  IADD3 R22, PT, PT, R3, R18, RZ ;  /* 0x0000001203167210 */ /* 0x000fc80007ffe0ff */
[----:B------:R-:W-:-:S04]  /*36a0*/  IADD3 R3, PT, PT, R22, -0x1, RZ ;  /* 0xffffffff16037810 */ /* 0x000fc80007ffe0ff */
[----:B------:R-:W-:-:S13]  /*36b0*/  ISETP.GE.U32.AND P0, PT, R3, 0xfe, PT ;  /* 0x000000fe0300780c */ /* 0x000fda0003f06070 */
[----:B------:R-:W-:Y:S05]  /*36c0*/  @!P0 BRA `(.L_x_50) ;  /* 0x0000000000808947 */ /* 0x000fea0003800000 */
[----:B------:R-:W-:-:S13]  /*36d0*/  ISETP.GT.AND P0, PT, R22, 0xfe, PT ;  /* 0x000000fe1600780c */ /* 0x000fda0003f04270 */
[----:B------:R-:W-:Y:S05]  /*36e0*/  @P0 BRA `(.L_x_51) ;  /* 0x00000000006c0947 */ /* 0x000fea0003800000 */
[----:B------:R-:W-:-:S13]  /*36f0*/  ISETP.GE.AND P0, PT, R22, 0x1, PT ;  /* 0x000000011600780c */ /* 0x000fda0003f06270 */
[----:B------:R-:W-:Y:S05]  /*3700*/  @P0 BRA `(.L_x_52) ;  /* 0x0000000000740947 */ /* 0x000fea0003800000 */
[----:B------:R-:W-:Y:S02]  /*3710*/  ISETP.GE.AND P0, PT, R22, -0x18, PT ;  /* 0xffffffe81600780c */ /* 0x000fe40003f06270 */
[----:B------:R-:W-:-:S11]  /*3720*/  LOP3.LUT R0, R0, 0x80000000, RZ, 0xc0, !PT ;  /* 0x8000000000007812 */ /* 0x000fd600078ec0ff */
[----:B------:R-:W-:Y:S05]  /*3730*/  @!P0 BRA `(.L_x_52) ;  /* 0x0000000000688947 */ /* 0x000fea0003800000 */
[-CC-:B------:R-:W-:Y:S01]  /*3740*/  FFMA.RZ R3, R21, R23.reuse, R20.reuse ;  /* 0x0000001715037223 */ /* 0x180fe2000000c014 */
[C---:B------:R-:W-:Y:S02]  /*3750*/  IADD3 R19, PT, PT, R22.reuse, 0x20, RZ ;  /* 0x0000002016137810 */ /* 0x040fe40007ffe0ff */
[C---:B------:R-:W-:Y:S02]  /*3760*/  ISETP.NE.AND P2, PT, R22.reuse, RZ, PT ;  /* 0x000000ff1600720c */ /* 0x040fe40003f45270 */
[----:B------:R-:W-:Y:S01]  /*3770*/  LOP3.LUT R18, R3, 0x7fffff, RZ, 0xc0, !PT ;  /* 0x007fffff03127812 */ /* 0x000fe200078ec0ff */
[CCC-:B------:R-:W-:Y:S01]  /*3780*/  FFMA.RP R3, R21.reuse, R23.reuse, R20.reuse ;  /* 0x0000001715037223 */ /* 0x1c0fe20000008014 */
[----:B------:R-:W-:Y:S01]  /*3790*/  FFMA.RM R20, R21, R23, R20 ;  /* 0x0000001715147223 */ /* 0x000fe20000004014 */
[----:B------:R-:W-:Y:S02]  /*37a0*/  ISETP.NE.AND P1, PT, R22, RZ, PT ;  /* 0x000000ff1600720c */ /* 0x000fe40003f25270 */
[----:B------:R-:W-:-:S02]  /*37b0*/  LOP3.LUT R18, R18, 0x800000, RZ, 0xfc, !PT ;  /* 0x0080000012127812 */ /* 0x000fc400078efcff */
[----:B------:R-:W-:Y:S02]  /*37c0*/  IADD3 R21, PT, PT, -R22, RZ, RZ ;  /* 0x000000ff16157210 */ /* 0x000fe40007ffe1ff */
[----:B------:R-:W-:Y:S02]  /*37d0*/  SHF.L.U32 R19, R18, R19, RZ ;  /* 0x0000001312137219 */ /* 0x000fe400000006ff */
[----:B------:R-:W-:Y:S02]  /*37e0*/  FSETP.NEU.FTZ.AND P0, PT, R3, R20, PT ;  /* 0x000000140300720b */ /* 0x000fe40003f1d000 */
[----:B------:R-:W-:Y:S02]  /*37f0*/  SEL R3, R21, RZ, P2 ;  /* 0x000000ff15037207 */ /* 0x000fe40001000000 */
[----:B------:R-:W-:Y:S02]  /*3800*/  ISETP.NE.AND P1, PT, R19, RZ, P1 ;  /* 0x000000ff1300720c */ /* 0x000fe40000f25270 */
[----:B------:R-:W-:-:S02]  /*3810*/  SHF.R.U32.HI R3, RZ, R3, R18 ;  /* 0x00000003ff037219 */ /* 0x000fc40000011612 */
[----:B------:R-:W-:Y:S02]  /*3820*/  PLOP3.LUT P0, PT, P0, P1, PT, 0xf8, 0x8f ;  /* 0x00000000008f781c */ /* 0x000fe40000703f70 */
[----:B------:R-:W-:Y:S02]  /*3830*/  SHF.R.U32.HI R19, RZ, 0x1, R3 ;  /* 0x00000001ff137819 */ /* 0x000fe40000011603 */
[----:B------:R-:W-:-:S04]  /*3840*/  SEL R18, RZ, 0x1, !P0 ;  /* 0x00000001ff127807 */ /* 0x000fc80004000000 */
[----:B------:R-:W-:-:S04]  /*3850*/  LOP3.LUT R18, R18, 0x1, R19, 0xf8, !PT ;  /* 0x0000000112127812 */ /* 0x000fc800078ef813 */
[----:B------:R-:W-:-:S04]  /*3860*/  LOP3.LUT R18, R18, R3, RZ, 0xc0, !PT ;  /* 0x0000000312127212 */ /* 0x000fc800078ec0ff */
[----:B------:R-:W-:-:S04]  /*3870*/  IADD3 R19, PT, PT, R19, R18, RZ ;  /* 0x0000001213137210 */ /* 0x000fc80007ffe0ff */
[----:B------:R-:W-:Y:S01]  /*3880*/  LOP3.LUT R0, R19, R0, RZ, 0xfc, !PT ;  /* 0x0000000013007212 */ /* 0x000fe200078efcff */
[----:B------:R-:W-:Y:S06]  /*3890*/  BRA `(.L_x_52) ;  /* 0x0000000000107947 */ /* 0x000fec0003800000 */
.L_x_51:
[----:B------:R-:W-:-:S04]  /*38a0*/  LOP3.LUT R0, R0, 0x80000000, RZ, 0xc0, !PT ;  /* 0x8000000000007812 */ /* 0x000fc800078ec0ff */
[----:B------:R-:W-:Y:S01]  /*38b0*/  LOP3.LUT R0, R0, 0x7f800000, RZ, 0xfc, !PT ;  /* 0x7f80000000007812 */ /* 0x000fe200078efcff */
[----:B------:R-:W-:Y:S06]  /*38c0*/  BRA `(.L_x_52) ;  /* 0x0000000000047947 */ /* 0x000fec0003800000 */
.L_x_50:
[----:B------:R-:W-:-:S07]  /*38d0*/  LEA R0, R18, R0, 0x17 ;  /* 0x0000000012007211 */ /* 0x000fce00078eb8ff */
.L_x_52:
[----:B------:R-:W-:Y:S05]  /*38e0*/  BSYNC.RECONVERGENT B2 ;  /* 0x0000000000027941 */ /* 0x000fea0003800200 */
.L_x_49:
[----:B------:R-:W-:Y:S05]  /*38f0*/  BRA `(.L_x_53) ;  /* 0x0000000000207947 */ /* 0x000fea0003800000 */
.L_x_48:
[----:B------:R-:W-:-:S04]  /*3900*/  LOP3.LUT R0, R3, 0x80000000, R0, 0x48, !PT ;  /* 0x8000000003007812 */ /* 0x000fc800078e4800 */
[----:B------:R-:W-:Y:S01]  /*3910*/  LOP3.LUT R0, R0, 0x7f800000, RZ, 0xfc, !PT ;  /* 0x7f80000000007812 */ /* 0x000fe200078efcff */
[----:B------:R-:W-:Y:S06]  /*3920*/  BRA `(.L_x_53) ;  /* 0x0000000000147947 */ /* 0x000fec0003800000 */
.L_x_47:
[----:B------:R-:W-:Y:S01]  /*3930*/  LOP3.LUT R0, R3, 0x80000000, R0, 0x48, !PT ;  /* 0x8000000003007812 */ /* 0x000fe200078e4800 */
[----:B------:R-:W-:Y:S06]  /*3940*/  BRA `(.L_x_53) ;  /* 0x00000000000c7947 */ /* 0x000fec0003800000 */
.L_x_46:
[----:B------:R-:W0:Y:S01]  /*3950*/  MUFU.RSQ R0, -QNAN ;  /* 0xffc0000000007908 */ /* 0x000e220000001400 */
[----:B------:R-:W-:Y:S05]  /*3960*/  BRA `(.L_x_53) ;  /* 0x0000000000047947 */ /* 0x000fea0003800000 */
.L_x_45:
[----:B------:R-:W-:-:S07]  /*3970*/  FADD.FTZ R0, R0, R3 ;  /* 0x0000000300007221 */ /* 0x000fce0000010000 */
.L_x_53:
[----:B------:R-:W-:Y:S05]  /*3980*/  BSYNC.RECONVERGENT B1 ;  /* 0x0000000000017941 */ /* 0x000fea0003800200 */
.L_x_43:
[----:B------:R-:W-:Y:S01]  /*3990*/  HFMA2 R19, -RZ, RZ, 0, 0 ;  /* 0x00000000ff137431 */ /* 0x000fe200000001ff */
[----:B------:R-:W-:Y:S02]  /*39a0*/  MOV R18, R16 ;  /* 0x0000001000127202 */ /* 0x000fe40000000f00 */
[----:B0-----:R-:W-:Y:S02]  /*39b0*/  MOV R3, R0 ;  /* 0x0000000000037202 */ /* 0x001fe40000000f00 */
[----:B------:R-:W-:Y:S05]  /*39c0*/  RET.REL.NODEC R18 `(_Z20multi_head_attentionPfS_S_S_S_S_) ;  /* 0xffffffc4128c7950 */ /* 0x000fea0003c3ffff */
.L_x_54:
        /* <DEDUP_REMOVED lines=11> */
.L_x_56:


//--------------------- .nv.shared._Z19flash_attn_kernel_1PfS_S_S_S_S_ --------------------------
	.section	.nv.shared._Z19flash_attn_kernel_1PfS_S_S_S_S_,"aw",@nobits
	.sectionflags	@""
	.align	4
.nv.shared._Z19flash_attn_kernel_1PfS_S_S_S_S_:
	.zero		34048


//--------------------- .nv.shared.reserved.0     --------------------------
	.section	.nv.shared.reserved.0,"aw",@nobits
	.weak		__nv_reservedSMEM_offset_0_alias
	.size		__nv_reservedSMEM_offset_0_alias, 0, 64
	.other		__nv_reservedSMEM_offset_0_alias,@"STO_CUDA_RESERVED_SHARED STV_DEFAULT"
__nv_reservedSMEM_offset_0_alias:
	.zero		0
	.zero		64


//--------------------- .nv.constant0._Z19flash_attn_kernel_1PfS_S_S_S_S_ --------------------------
	.section	.nv.constant0._Z19flash_attn_kernel_1PfS_S_S_S_S_,"a",@progbits
	.sectionflags	@""
	.align	4
.nv.constant0._Z19flash_attn_kernel_1PfS_S_S_S_S_:
	.zero		944


//--------------------- .nv.constant0._Z20multi_head_attentionPfS_S_S_S_S_ --------------------------
	.section	.nv.constant0._Z20multi_head_attentionPfS_S_S_S_S_,"a",@progbits
	.sectionflags	@""
	.align	4
.nv.constant0._Z20multi_head_attentionPfS_S_S_S_S_:
	.zero		944


//--------------------- SYMBOLS --------------------------

	.type		.nv.reservedSmem.offset0,@object
	.size		.nv.reservedSmem.offset0,0x4
	.type		.nv.reservedSmem.cap,@object
	.size		.nv.reservedSmem.cap,0x4
